//
// Generated by NVIDIA NVVM Compiler
//
// Compiler Build ID: CL-36424714
// Cuda compilation tools, release 13.0, V13.0.88
// Based on NVVM 20.0.0
//

.version 9.0
.target sm_100
.address_size 64

	// .globl	_Z14bitrev_reorderP6float2S0_im

.visible .entry _Z14bitrev_reorderP6float2S0_im(
	.param .u64 .ptr .align 1 _Z14bitrev_reorderP6float2S0_im_param_0,
	.param .u64 .ptr .align 1 _Z14bitrev_reorderP6float2S0_im_param_1,
	.param .u32 _Z14bitrev_reorderP6float2S0_im_param_2,
	.param .u64 _Z14bitrev_reorderP6float2S0_im_param_3
)
{
	.reg .b32 	%r<9>;
	.reg .b32 	%f<3>;
	.reg .b64 	%rd<9>;

	ld.param.u64 	%rd1, [_Z14bitrev_reorderP6float2S0_im_param_0];
	ld.param.u64 	%rd2, [_Z14bitrev_reorderP6float2S0_im_param_1];
	ld.param.u32 	%r1, [_Z14bitrev_reorderP6float2S0_im_param_2];
	ld.param.u32 	%r2, [_Z14bitrev_reorderP6float2S0_im_param_3];
	cvta.to.global.u64 	%rd3, %rd1;
	cvta.to.global.u64 	%rd4, %rd2;
	mov.u32 	%r3, %ctaid.x;
	mov.u32 	%r4, %tid.x;
	mad.lo.s32 	%r5, %r3, %r2, %r4;
	mul.wide.s32 	%rd5, %r5, 8;
	add.s64 	%rd6, %rd4, %rd5;
	ld.global.nc.v2.f32 	{%f1, %f2}, [%rd6];
	brev.b32 	%r6, %r5;
	sub.s32 	%r7, 32, %r1;
	shr.u32 	%r8, %r6, %r7;
	mul.wide.u32 	%rd7, %r8, 8;
	add.s64 	%rd8, %rd3, %rd7;
	st.global.v2.f32 	[%rd8], {%f1, %f2};
	ret;

}
	// .globl	_Z11inplace_fftP6float2iiim
.visible .entry _Z11inplace_fftP6float2iiim(
	.param .u64 .ptr .align 1 _Z11inplace_fftP6float2iiim_param_0,
	.param .u32 _Z11inplace_fftP6float2iiim_param_1,
	.param .u32 _Z11inplace_fftP6float2iiim_param_2,
	.param .u32 _Z11inplace_fftP6float2iiim_param_3,
	.param .u64 _Z11inplace_fftP6float2iiim_param_4
)
{
	.reg .pred 	%p<4>;
	.reg .b32 	%r<13>;
	.reg .b32 	%f<17>;
	.reg .b64 	%rd<7>;
	.reg .b64 	%fd<5>;

	ld.param.u64 	%rd1, [_Z11inplace_fftP6float2iiim_param_0];
	ld.param.u32 	%r5, [_Z11inplace_fftP6float2iiim_param_1];
	ld.param.u32 	%r4, [_Z11inplace_fftP6float2iiim_param_2];
	ld.param.u32 	%r6, [_Z11inplace_fftP6float2iiim_param_3];
	ld.param.u32 	%r7, [_Z11inplace_fftP6float2iiim_param_4];
	mov.u32 	%r8, %ctaid.x;
	mov.u32 	%r9, %tid.x;
	mad.lo.s32 	%r1, %r8, %r7, %r9;
	add.s32 	%r2, %r1, %r5;
	shr.u32 	%r10, %r4, 31;
	add.s32 	%r11, %r4, %r10;
	shr.s32 	%r3, %r11, 1;
	add.s32 	%r12, %r2, %r3;
	setp.ge.s32 	%p1, %r12, %r6;
	setp.ge.s32 	%p2, %r1, %r3;
	or.pred  	%p3, %p2, %p1;
	@%p3 bra 	$L__BB1_2;
	cvta.to.global.u64 	%rd2, %rd1;
	cvt.rn.f64.s32 	%fd1, %r1;
	mul.f64 	%fd2, %fd1, 0d401921FB54442D18;
	cvt.rn.f64.s32 	%fd3, %r4;
	div.rn.f64 	%fd4, %fd2, %fd3;
	cvt.rn.f32.f64 	%f1, %fd4;
	cos.approx.f32 	%f2, %f1;
	sin.approx.f32 	%f3, %f1;
	mul.wide.s32 	%rd3, %r2, 8;
	add.s64 	%rd4, %rd2, %rd3;
	ld.global.v2.f32 	{%f4, %f5}, [%rd4];
	mul.wide.s32 	%rd5, %r3, 8;
	add.s64 	%rd6, %rd4, %rd5;
	ld.global.v2.f32 	{%f6, %f7}, [%rd6];
	fma.rn.f32 	%f8, %f2, %f6, %f3;
	add.f32 	%f9, %f7, %f8;
	mul.f32 	%f10, %f2, %f7;
	mul.f32 	%f11, %f3, %f6;
	sub.f32 	%f12, %f10, %f11;
	add.f32 	%f13, %f4, %f9;
	add.f32 	%f14, %f5, %f12;
	st.global.v2.f32 	[%rd4], {%f13, %f14};
	sub.f32 	%f15, %f4, %f9;
	sub.f32 	%f16, %f5, %f12;
	st.global.v2.f32 	[%rd6], {%f15, %f16};
$L__BB1_2:
	ret;

}
	// .globl	_Z17inplace_fft_outerP6float2iim
.visible .entry _Z17inplace_fft_outerP6float2iim(
	.param .u64 .ptr .align 1 _Z17inplace_fft_outerP6float2iim_param_0,
	.param .u32 _Z17inplace_fft_outerP6float2iim_param_1,
	.param .u32 _Z17inplace_fft_outerP6float2iim_param_2,
	.param .u64 _Z17inplace_fft_outerP6float2iim_param_3
)
{
	.reg .pred 	%p<15>;
	.reg .b32 	%r<48>;
	.reg .b32 	%f<113>;
	.reg .b64 	%rd<15>;
	.reg .b64 	%fd<23>;

	ld.param.u64 	%rd6, [_Z17inplace_fft_outerP6float2iim_param_0];
	ld.param.u32 	%r20, [_Z17inplace_fft_outerP6float2iim_param_1];
	ld.param.u32 	%r21, [_Z17inplace_fft_outerP6float2iim_param_2];
	ld.param.u32 	%r22, [_Z17inplace_fft_outerP6float2iim_param_3];
	cvta.to.global.u64 	%rd1, %rd6;
	mov.u32 	%r23, %ctaid.x;
	mov.u32 	%r24, %tid.x;
	mad.lo.s32 	%r25, %r23, %r22, %r24;
	mul.lo.s32 	%r1, %r25, %r20;
	shr.u32 	%r26, %r20, 31;
	add.s32 	%r27, %r20, %r26;
	shr.s32 	%r2, %r27, 1;
	setp.lt.s32 	%p1, %r20, 2;
	@%p1 bra 	$L__BB2_22;
	cvt.rn.f64.u32 	%fd1, %r20;
	add.s32 	%r29, %r2, -1;
	and.b32  	%r3, %r2, 3;
	setp.lt.u32 	%p2, %r29, 3;
	mov.b32 	%r47, 0;
	@%p2 bra 	$L__BB2_12;
	and.b32  	%r47, %r2, 1073741820;
	neg.s32 	%r45, %r47;
	add.s32 	%r42, %r2, %r1;
	mov.b32 	%r44, 1;
	mul.wide.u32 	%rd8, %r2, 8;
	mov.u32 	%r43, %r1;
$L__BB2_3:
	.pragma "nounroll";
	setp.ge.s32 	%p3, %r42, %r21;
	mul.wide.s32 	%rd7, %r43, 8;
	add.s64 	%rd2, %rd1, %rd7;
	add.s64 	%rd3, %rd2, %rd8;
	@%p3 bra 	$L__BB2_5;
	add.s32 	%r31, %r44, -1;
	cvt.rn.f64.u32 	%fd2, %r31;
	mul.f64 	%fd3, %fd2, 0d401921FB54442D18;
	div.rn.f64 	%fd4, %fd3, %fd1;
	cvt.rn.f32.f64 	%f1, %fd4;
	cos.approx.f32 	%f2, %f1;
	sin.approx.f32 	%f3, %f1;
	ld.global.v2.f32 	{%f4, %f5}, [%rd2];
	ld.global.v2.f32 	{%f6, %f7}, [%rd3];
	fma.rn.f32 	%f8, %f2, %f6, %f3;
	add.f32 	%f9, %f7, %f8;
	mul.f32 	%f10, %f2, %f7;
	mul.f32 	%f11, %f3, %f6;
	sub.f32 	%f12, %f10, %f11;
	add.f32 	%f13, %f4, %f9;
	add.f32 	%f14, %f5, %f12;
	st.global.v2.f32 	[%rd2], {%f13, %f14};
	sub.f32 	%f15, %f4, %f9;
	sub.f32 	%f16, %f5, %f12;
	st.global.v2.f32 	[%rd3], {%f15, %f16};
$L__BB2_5:
	add.s32 	%r32, %r42, 1;
	setp.ge.s32 	%p4, %r32, %r21;
	@%p4 bra 	$L__BB2_7;
	cvt.rn.f64.u32 	%fd5, %r44;
	mul.f64 	%fd6, %fd5, 0d401921FB54442D18;
	div.rn.f64 	%fd7, %fd6, %fd1;
	cvt.rn.f32.f64 	%f17, %fd7;
	cos.approx.f32 	%f18, %f17;
	sin.approx.f32 	%f19, %f17;
	ld.global.v2.f32 	{%f20, %f21}, [%rd2+8];
	ld.global.v2.f32 	{%f22, %f23}, [%rd3+8];
	fma.rn.f32 	%f24, %f18, %f22, %f19;
	add.f32 	%f25, %f23, %f24;
	mul.f32 	%f26, %f18, %f23;
	mul.f32 	%f27, %f19, %f22;
	sub.f32 	%f28, %f26, %f27;
	add.f32 	%f29, %f20, %f25;
	add.f32 	%f30, %f21, %f28;
	st.global.v2.f32 	[%rd2+8], {%f29, %f30};
	sub.f32 	%f31, %f20, %f25;
	sub.f32 	%f32, %f21, %f28;
	st.global.v2.f32 	[%rd3+8], {%f31, %f32};
$L__BB2_7:
	add.s32 	%r33, %r42, 2;
	setp.ge.s32 	%p5, %r33, %r21;
	@%p5 bra 	$L__BB2_9;
	add.s32 	%r34, %r44, 1;
	cvt.rn.f64.u32 	%fd8, %r34;
	mul.f64 	%fd9, %fd8, 0d401921FB54442D18;
	div.rn.f64 	%fd10, %fd9, %fd1;
	cvt.rn.f32.f64 	%f33, %fd10;
	cos.approx.f32 	%f34, %f33;
	sin.approx.f32 	%f35, %f33;
	ld.global.v2.f32 	{%f36, %f37}, [%rd2+16];
	ld.global.v2.f32 	{%f38, %f39}, [%rd3+16];
	fma.rn.f32 	%f40, %f34, %f38, %f35;
	add.f32 	%f41, %f39, %f40;
	mul.f32 	%f42, %f34, %f39;
	mul.f32 	%f43, %f35, %f38;
	sub.f32 	%f44, %f42, %f43;
	add.f32 	%f45, %f36, %f41;
	add.f32 	%f46, %f37, %f44;
	st.global.v2.f32 	[%rd2+16], {%f45, %f46};
	sub.f32 	%f47, %f36, %f41;
	sub.f32 	%f48, %f37, %f44;
	st.global.v2.f32 	[%rd3+16], {%f47, %f48};
$L__BB2_9:
	add.s32 	%r35, %r42, 3;
	setp.ge.s32 	%p6, %r35, %r21;
	@%p6 bra 	$L__BB2_11;
	add.s32 	%r36, %r44, 2;
	cvt.rn.f64.u32 	%fd11, %r36;
	mul.f64 	%fd12, %fd11, 0d401921FB54442D18;
	div.rn.f64 	%fd13, %fd12, %fd1;
	cvt.rn.f32.f64 	%f49, %fd13;
	cos.approx.f32 	%f50, %f49;
	sin.approx.f32 	%f51, %f49;
	ld.global.v2.f32 	{%f52, %f53}, [%rd2+24];
	ld.global.v2.f32 	{%f54, %f55}, [%rd3+24];
	fma.rn.f32 	%f56, %f50, %f54, %f51;
	add.f32 	%f57, %f55, %f56;
	mul.f32 	%f58, %f50, %f55;
	mul.f32 	%f59, %f51, %f54;
	sub.f32 	%f60, %f58, %f59;
	add.f32 	%f61, %f52, %f57;
	add.f32 	%f62, %f53, %f60;
	st.global.v2.f32 	[%rd2+24], {%f61, %f62};
	sub.f32 	%f63, %f52, %f57;
	sub.f32 	%f64, %f53, %f60;
	st.global.v2.f32 	[%rd3+24], {%f63, %f64};
$L__BB2_11:
	add.s32 	%r45, %r45, 4;
	add.s32 	%r44, %r44, 4;
	add.s32 	%r43, %r43, 4;
	add.s32 	%r42, %r42, 4;
	setp.ne.s32 	%p7, %r45, 0;
	@%p7 bra 	$L__BB2_3;
$L__BB2_12:
	setp.eq.s32 	%p8, %r3, 0;
	@%p8 bra 	$L__BB2_22;
	setp.eq.s32 	%p9, %r3, 1;
	@%p9 bra 	$L__BB2_19;
	add.s32 	%r37, %r47, %r1;
	add.s32 	%r16, %r37, %r2;
	setp.ge.s32 	%p10, %r16, %r21;
	mul.wide.s32 	%rd9, %r37, 8;
	add.s64 	%rd4, %rd1, %rd9;
	mul.wide.u32 	%rd10, %r2, 8;
	add.s64 	%rd5, %rd4, %rd10;
	@%p10 bra 	$L__BB2_16;
	cvt.rn.f64.u32 	%fd14, %r47;
	mul.f64 	%fd15, %fd14, 0d401921FB54442D18;
	div.rn.f64 	%fd16, %fd15, %fd1;
	cvt.rn.f32.f64 	%f65, %fd16;
	cos.approx.f32 	%f66, %f65;
	sin.approx.f32 	%f67, %f65;
	ld.global.v2.f32 	{%f68, %f69}, [%rd4];
	ld.global.v2.f32 	{%f70, %f71}, [%rd5];
	fma.rn.f32 	%f72, %f66, %f70, %f67;
	add.f32 	%f73, %f71, %f72;
	mul.f32 	%f74, %f66, %f71;
	mul.f32 	%f75, %f67, %f70;
	sub.f32 	%f76, %f74, %f75;
	add.f32 	%f77, %f68, %f73;
	add.f32 	%f78, %f69, %f76;
	st.global.v2.f32 	[%rd4], {%f77, %f78};
	sub.f32 	%f79, %f68, %f73;
	sub.f32 	%f80, %f69, %f76;
	st.global.v2.f32 	[%rd5], {%f79, %f80};
$L__BB2_16:
	add.s32 	%r38, %r16, 1;
	setp.ge.s32 	%p11, %r38, %r21;
	@%p11 bra 	$L__BB2_18;
	add.s32 	%r39, %r47, 1;
	cvt.rn.f64.u32 	%fd17, %r39;
	mul.f64 	%fd18, %fd17, 0d401921FB54442D18;
	div.rn.f64 	%fd19, %fd18, %fd1;
	cvt.rn.f32.f64 	%f81, %fd19;
	cos.approx.f32 	%f82, %f81;
	sin.approx.f32 	%f83, %f81;
	ld.global.v2.f32 	{%f84, %f85}, [%rd4+8];
	ld.global.v2.f32 	{%f86, %f87}, [%rd5+8];
	fma.rn.f32 	%f88, %f82, %f86, %f83;
	add.f32 	%f89, %f87, %f88;
	mul.f32 	%f90, %f82, %f87;
	mul.f32 	%f91, %f83, %f86;
	sub.f32 	%f92, %f90, %f91;
	add.f32 	%f93, %f84, %f89;
	add.f32 	%f94, %f85, %f92;
	st.global.v2.f32 	[%rd4+8], {%f93, %f94};
	sub.f32 	%f95, %f84, %f89;
	sub.f32 	%f96, %f85, %f92;
	st.global.v2.f32 	[%rd5+8], {%f95, %f96};
$L__BB2_18:
	add.s32 	%r47, %r47, 2;
$L__BB2_19:
	and.b32  	%r40, %r2, 1;
	setp.eq.b32 	%p12, %r40, 1;
	not.pred 	%p13, %p12;
	@%p13 bra 	$L__BB2_22;
	add.s32 	%r19, %r47, %r1;
	add.s32 	%r41, %r19, %r2;
	setp.ge.s32 	%p14, %r41, %r21;
	@%p14 bra 	$L__BB2_22;
	cvt.rn.f64.u32 	%fd20, %r47;
	mul.f64 	%fd21, %fd20, 0d401921FB54442D18;
	div.rn.f64 	%fd22, %fd21, %fd1;
	cvt.rn.f32.f64 	%f97, %fd22;
	cos.approx.f32 	%f98, %f97;
	sin.approx.f32 	%f99, %f97;
	mul.wide.s32 	%rd11, %r19, 8;
	add.s64 	%rd12, %rd1, %rd11;
	ld.global.v2.f32 	{%f100, %f101}, [%rd12];
	mul.wide.u32 	%rd13, %r2, 8;
	add.s64 	%rd14, %rd12, %rd13;
	ld.global.v2.f32 	{%f102, %f103}, [%rd14];
	fma.rn.f32 	%f104, %f98, %f102, %f99;
	add.f32 	%f105, %f103, %f104;
	mul.f32 	%f106, %f98, %f103;
	mul.f32 	%f107, %f99, %f102;
	sub.f32 	%f108, %f106, %f107;
	add.f32 	%f109, %f100, %f105;
	add.f32 	%f110, %f101, %f108;
	st.global.v2.f32 	[%rd12], {%f109, %f110};
	sub.f32 	%f111, %f100, %f105;
	sub.f32 	%f112, %f101, %f108;
	st.global.v2.f32 	[%rd14], {%f111, %f112};
$L__BB2_22:
	ret;

}


// ===== COMPILED SASS (sm_100) =====

	.target	sm_100

	.elftype	@"ET_EXEC"


//--------------------- .note.nv.tkinfo           --------------------------
	.section	.note.nv.tkinfo,"",@"SHT_NOTE"
	.sectionflags	@"SHF_NOTE_NV_TKINFO"
	.tkinfo
        /*0018*/ 	.word	0x00000002
        /*0030*/ 	.string	""
        /*0030*/ 	.string	"ptxas"
        /*0030*/ 	.string	"Cuda compilation tools, release 13.0, V13.0.88"
        /*0030*/ 	.string	"Build cuda_13.0.r13.0/compiler.36424714_0"
        /*0030*/ 	.string	"-arch sm_100 -m 64 "



//--------------------- .note.nv.cuinfo           --------------------------
	.section	.note.nv.cuinfo,"",@"SHT_NOTE"
	.sectionflags	@"SHF_NOTE_NV_CUINFO"
        /*0018*/ 	.short	0x0002
        /*001a*/ 	.short	0x0064
        /*001c*/ 	.short	0x0082
	.zero		2


//--------------------- .nv.info                  --------------------------
	.section	.nv.info,"",@"SHT_CUDA_INFO"
	.align	4


	//----- nvinfo : EIATTR_REGCOUNT
	.align		4
        /*0000*/ 	.byte	0x04, 0x2f
        /*0002*/ 	.short	(.L_1 - .L_0)
	.align		4
.L_0:
        /*0004*/ 	.word	index@(_Z14bitrev_reorderP6float2S0_im)
        /*0008*/ 	.word	0x0000000c


	//----- nvinfo : EIATTR_FRAME_SIZE
	.align		4
.L_1:
        /*000c*/ 	.byte	0x04, 0x11
        /*000e*/ 	.short	(.L_3 - .L_2)
	.align		4
.L_2:
        /*0010*/ 	.word	index@(_Z14bitrev_reorderP6float2S0_im)
        /*0014*/ 	.word	0x00000000


	//----- nvinfo : EIATTR_REGCOUNT
	.align		4
.L_3:
        /*0018*/ 	.byte	0x04, 0x2f
        /*001a*/ 	.short	(.L_5 - .L_4)
	.align		4
.L_4:
        /*001c*/ 	.word	index@(_Z11inplace_fftP6float2iiim)
        /*0020*/ 	.word	0x0000001a


	//----- nvinfo : EIATTR_FRAME_SIZE
	.align		4
.L_5:
        /*0024*/ 	.byte	0x04, 0x11
        /*0026*/ 	.short	(.L_7 - .L_6)
	.align		4
.L_6:
        /*0028*/ 	.word	index@($__internal_1_$__cuda_sm20_div_rn_f64_full)
        /*002c*/ 	.word	0x00000000


	//----- nvinfo : EIATTR_FRAME_SIZE
	.align		4
.L_7:
        /*0030*/ 	.byte	0x04, 0x11
        /*0032*/ 	.short	(.L_9 - .L_8)
	.align		4
.L_8:
        /*0034*/ 	.word	index@(_Z11inplace_fftP6float2iiim)
        /*0038*/ 	.word	0x00000000


	//----- nvinfo : EIATTR_REGCOUNT
	.align		4
.L_9:
        /*003c*/ 	.byte	0x04, 0x2f
        /*003e*/ 	.short	(.L_11 - .L_10)
	.align		4
.L_10:
        /*0040*/ 	.word	index@(_Z17inplace_fft_outerP6float2iim)
        /*0044*/ 	.word	0x00000025


	//----- nvinfo : EIATTR_FRAME_SIZE
	.align		4
.L_11:
        /*0048*/ 	.byte	0x04, 0x11
        /*004a*/ 	.short	(.L_13 - .L_12)
	.align		4
.L_12:
        /*004c*/ 	.word	index@($__internal_0_$__cuda_sm20_div_rn_f64_full)
        /*0050*/ 	.word	0x00000000


	//----- nvinfo : EIATTR_FRAME_SIZE
	.align		4
.L_13:
        /*0054*/ 	.byte	0x04, 0x11
        /*0056*/ 	.short	(.L_15 - .L_14)
	.align		4
.L_14:
        /*0058*/ 	.word	index@(_Z17inplace_fft_outerP6float2iim)
        /*005c*/ 	.word	0x00000000


	//----- nvinfo : EIATTR_MIN_STACK_SIZE
	.align		4
.L_15:
        /*0060*/ 	.byte	0x04, 0x12
        /*0062*/ 	.short	(.L_17 - .L_16)
	.align		4
.L_16:
        /*0064*/ 	.word	index@(_Z17inplace_fft_outerP6float2iim)
        /*0068*/ 	.word	0x00000000


	//----- nvinfo : EIATTR_MIN_STACK_SIZE
	.align		4
.L_17:
        /*006c*/ 	.byte	0x04, 0x12
        /*006e*/ 	.short	(.L_19 - .L_18)
	.align		4
.L_18:
        /*0070*/ 	.word	index@(_Z11inplace_fftP6float2iiim)
        /*0074*/ 	.word	0x00000000


	//----- nvinfo : EIATTR_MIN_STACK_SIZE
	.align		4
.L_19:
        /*0078*/ 	.byte	0x04, 0x12
        /*007a*/ 	.short	(.L_21 - .L_20)
	.align		4
.L_20:
        /*007c*/ 	.word	index@(_Z14bitrev_reorderP6float2S0_im)
        /*0080*/ 	.word	0x00000000
.L_21:


//--------------------- .nv.compat                --------------------------
	.section	.nv.compat,"",@"SHT_CUDA_COMPAT_INFO"
	.align	4
        /*0000*/ 	.byte	0x02, 0x09, 0x00, 0x00, 0x02, 0x02, 0x01, 0x00, 0x02, 0x05, 0x05, 0x00, 0x03, 0x07, 0x01, 0x01
        /*0010*/ 	.byte	0x02, 0x03, 0x00, 0x00, 0x02, 0x06, 0x01, 0x00, 0x04, 0x0b, 0x08, 0x00, 0x01, 0x00, 0x00, 0x00
        /*0020*/ 	.byte	0x00, 0x00, 0x00, 0x00


//--------------------- .nv.info._Z17inplace_fft_outerP6float2iim --------------------------
	.section	.nv.info._Z17inplace_fft_outerP6float2iim,"",@"SHT_CUDA_INFO"
	.sectionflags	@""
	.align	4


	//----- nvinfo : EIATTR_CUDA_API_VERSION
	.align		4
        /*0000*/ 	.byte	0x04, 0x37
        /*0002*/ 	.short	(.L_23 - .L_22)
.L_22:
        /*0004*/ 	.word	0x00000082


	//----- nvinfo : EIATTR_KPARAM_INFO
	.align		4
.L_23:
        /*0008*/ 	.byte	0x04, 0x17
        /*000a*/ 	.short	(.L_25 - .L_24)
.L_24:
        /*000c*/ 	.word	0x00000000
        /*0010*/ 	.short	0x0003
        /*0012*/ 	.short	0x0010
        /*0014*/ 	.byte	0x00, 0xf0, 0x21, 0x00


	//----- nvinfo : EIATTR_KPARAM_INFO
	.align		4
.L_25:
        /*0018*/ 	.byte	0x04, 0x17
        /*001a*/ 	.short	(.L_27 - .L_26)
.L_26:
        /*001c*/ 	.word	0x00000000
        /*0020*/ 	.short	0x0002
        /*0022*/ 	.short	0x000c
        /*0024*/ 	.byte	0x00, 0xf0, 0x11, 0x00


	//----- nvinfo : EIATTR_KPARAM_INFO
	.align		4
.L_27:
        /*0028*/ 	.byte	0x04, 0x17
        /*002a*/ 	.short	(.L_29 - .L_28)
.L_28:
        /*002c*/ 	.word	0x00000000
        /*0030*/ 	.short	0x0001
        /*0032*/ 	.short	0x0008
        /*0034*/ 	.byte	0x00, 0xf0, 0x11, 0x00


	//----- nvinfo : EIATTR_KPARAM_INFO
	.align		4
.L_29:
        /*0038*/ 	.byte	0x04, 0x17
        /*003a*/ 	.short	(.L_31 - .L_30)
.L_30:
        /*003c*/ 	.word	0x00000000
        /*0040*/ 	.short	0x0000
        /*0042*/ 	.short	0x0000
        /*0044*/ 	.byte	0x00, 0xf5, 0x21, 0x00


	//----- nvinfo : EIATTR_SPARSE_MMA_MASK
	.align		4
.L_31:
        /*0048*/ 	.byte	0x03, 0x50
        /*004a*/ 	.short	0x0000


	//----- nvinfo : EIATTR_MAXREG_COUNT
	.align		4
        /*004c*/ 	.byte	0x03, 0x1b
        /*004e*/ 	.short	0x00ff


	//----- nvinfo : EIATTR_MERCURY_ISA_VERSION
	.align		4
        /*0050*/ 	.byte	0x03, 0x5f
        /*0052*/ 	.short	0x0101


	//----- nvinfo : EIATTR_VRC_CTA_INIT_COUNT
	.align		4
        /*0054*/ 	.byte	0x02, 0x4a
	.zero		1
	.zero		1


	//----- nvinfo : EIATTR_EXIT_INSTR_OFFSETS
	.align		4
        /*0058*/ 	.byte	0x04, 0x1c
        /*005a*/ 	.short	(.L_33 - .L_32)


	//   ....[0]....
.L_32:
        /*005c*/ 	.word	0x00000060


	//   ....[1]....
        /*0060*/ 	.word	0x00000d80


	//   ....[2]....
        /*0064*/ 	.word	0x000013f0


	//   ....[3]....
        /*0068*/ 	.word	0x00001440


	//   ....[4]....
        /*006c*/ 	.word	0x00001700


	//----- nvinfo : EIATTR_CRS_STACK_SIZE
	.align		4
.L_33:
        /*0070*/ 	.byte	0x04, 0x1e
        /*0072*/ 	.short	(.L_35 - .L_34)
.L_34:
        /*0074*/ 	.word	0x00000000


	//----- nvinfo : EIATTR_CBANK_PARAM_SIZE
	.align		4
.L_35:
        /*0078*/ 	.byte	0x03, 0x19
        /*007a*/ 	.short	0x0018


	//----- nvinfo : EIATTR_PARAM_CBANK
	.align		4
        /*007c*/ 	.byte	0x04, 0x0a
        /*007e*/ 	.short	(.L_37 - .L_36)
	.align		4
.L_36:
        /*0080*/ 	.word	index@(.nv.constant0._Z17inplace_fft_outerP6float2iim)
        /*0084*/ 	.short	0x0380
        /*0086*/ 	.short	0x0018


	//----- nvinfo : EIATTR_SW_WAR
	.align		4
.L_37:
        /*0088*/ 	.byte	0x04, 0x36
        /*008a*/ 	.short	(.L_39 - .L_38)
.L_38:
        /*008c*/ 	.word	0x00000008
.L_39:


//--------------------- .nv.info._Z11inplace_fftP6float2iiim --------------------------
	.section	.nv.info._Z11inplace_fftP6float2iiim,"",@"SHT_CUDA_INFO"
	.sectionflags	@""
	.align	4


	//----- nvinfo : EIATTR_CUDA_API_VERSION
	.align		4
        /*0000*/ 	.byte	0x04, 0x37
        /*0002*/ 	.short	(.L_41 - .L_40)
.L_40:
        /*0004*/ 	.word	0x00000082


	//----- nvinfo : EIATTR_KPARAM_INFO
	.align		4
.L_41:
        /*0008*/ 	.byte	0x04, 0x17
        /*000a*/ 	.short	(.L_43 - .L_42)
.L_42:
        /*000c*/ 	.word	0x00000000
        /*0010*/ 	.short	0x0004
        /*0012*/ 	.short	0x0018
        /*0014*/ 	.byte	0x00, 0xf0, 0x21, 0x00


	//----- nvinfo : EIATTR_KPARAM_INFO
	.align		4
.L_43:
        /*0018*/ 	.byte	0x04, 0x17
        /*001a*/ 	.short	(.L_45 - .L_44)
.L_44:
        /*001c*/ 	.word	0x00000000
        /*0020*/ 	.short	0x0003
        /*0022*/ 	.short	0x0010
        /*0024*/ 	.byte	0x00, 0xf0, 0x11, 0x00


	//----- nvinfo : EIATTR_KPARAM_INFO
	.align		4
.L_45:
        /*0028*/ 	.byte	0x04, 0x17
        /*002a*/ 	.short	(.L_47 - .L_46)
.L_46:
        /*002c*/ 	.word	0x00000000
        /*0030*/ 	.short	0x0002
        /*0032*/ 	.short	0x000c
        /*0034*/ 	.byte	0x00, 0xf0, 0x11, 0x00


	//----- nvinfo : EIATTR_KPARAM_INFO
	.align		4
.L_47:
        /*0038*/ 	.byte	0x04, 0x17
        /*003a*/ 	.short	(.L_49 - .L_48)
.L_48:
        /*003c*/ 	.word	0x00000000
        /*0040*/ 	.short	0x0001
        /*0042*/ 	.short	0x0008
        /*0044*/ 	.byte	0x00, 0xf0, 0x11, 0x00


	//----- nvinfo : EIATTR_KPARAM_INFO
	.align		4
.L_49:
        /*0048*/ 	.byte	0x04, 0x17
        /*004a*/ 	.short	(.L_51 - .L_50)
.L_50:
        /*004c*/ 	.word	0x00000000
        /*0050*/ 	.short	0x0000
        /*0052*/ 	.short	0x0000
        /*0054*/ 	.byte	0x00, 0xf5, 0x21, 0x00


	//----- nvinfo : EIATTR_SPARSE_MMA_MASK
	.align		4
.L_51:
        /*0058*/ 	.byte	0x03, 0x50
        /*005a*/ 	.short	0x0000


	//----- nvinfo : EIATTR_MAXREG_COUNT
	.align		4
        /*005c*/ 	.byte	0x03, 0x1b
        /*005e*/ 	.short	0x00ff


	//----- nvinfo : EIATTR_MERCURY_ISA_VERSION
	.align		4
        /*0060*/ 	.byte	0x03, 0x5f
        /*0062*/ 	.short	0x0101


	//----- nvinfo : EIATTR_VRC_CTA_INIT_COUNT
	.align		4
        /*0064*/ 	.byte	0x02, 0x4a
	.zero		1
	.zero		1


	//----- nvinfo : EIATTR_EXIT_INSTR_OFFSETS
	.align		4
        /*0068*/ 	.byte	0x04, 0x1c
        /*006a*/ 	.short	(.L_53 - .L_52)


	//   ....[0]....
.L_52:
        /*006c*/ 	.word	0x000000d0


	//   ....[1]....
        /*0070*/ 	.word	0x000003b0


	//----- nvinfo : EIATTR_CRS_STACK_SIZE
	.align		4
.L_53:
        /*0074*/ 	.byte	0x04, 0x1e
        /*0076*/ 	.short	(.L_55 - .L_54)
.L_54:
        /*0078*/ 	.word	0x00000000


	//----- nvinfo : EIATTR_CBANK_PARAM_SIZE
	.align		4
.L_55:
        /*007c*/ 	.byte	0x03, 0x19
        /*007e*/ 	.short	0x0020


	//----- nvinfo : EIATTR_PARAM_CBANK
	.align		4
        /*0080*/ 	.byte	0x04, 0x0a
        /*0082*/ 	.short	(.L_57 - .L_56)
	.align		4
.L_56:
        /*0084*/ 	.word	index@(.nv.constant0._Z11inplace_fftP6float2iiim)
        /*0088*/ 	.short	0x0380
        /*008a*/ 	.short	0x0020


	//----- nvinfo : EIATTR_SW_WAR
	.align		4
.L_57:
        /*008c*/ 	.byte	0x04, 0x36
        /*008e*/ 	.short	(.L_59 - .L_58)
.L_58:
        /*0090*/ 	.word	0x00000008
.L_59:


//--------------------- .nv.info._Z14bitrev_reorderP6float2S0_im --------------------------
	.section	.nv.info._Z14bitrev_reorderP6float2S0_im,"",@"SHT_CUDA_INFO"
	.sectionflags	@""
	.align	4


	//----- nvinfo : EIATTR_CUDA_API_VERSION
	.align		4
        /*0000*/ 	.byte	0x04, 0x37
        /*0002*/ 	.short	(.L_61 - .L_60)
.L_60:
        /*0004*/ 	.word	0x00000082


	//----- nvinfo : EIATTR_KPARAM_INFO
	.align		4
.L_61:
        /*0008*/ 	.byte	0x04, 0x17
        /*000a*/ 	.short	(.L_63 - .L_62)
.L_62:
        /*000c*/ 	.word	0x00000000
        /*0010*/ 	.short	0x0003
        /*0012*/ 	.short	0x0018
        /*0014*/ 	.byte	0x00, 0xf0, 0x21, 0x00


	//----- nvinfo : EIATTR_KPARAM_INFO
	.align		4
.L_63:
        /*0018*/ 	.byte	0x04, 0x17
        /*001a*/ 	.short	(.L_65 - .L_64)
.L_64:
        /*001c*/ 	.word	0x00000000
        /*0020*/ 	.short	0x0002
        /*0022*/ 	.short	0x0010
        /*0024*/ 	.byte	0x00, 0xf0, 0x11, 0x00


	//----- nvinfo : EIATTR_KPARAM_INFO
	.align		4
.L_65:
        /*0028*/ 	.byte	0x04, 0x17
        /*002a*/ 	.short	(.L_67 - .L_66)
.L_66:
        /*002c*/ 	.word	0x00000000
        /*0030*/ 	.short	0x0001
        /*0032*/ 	.short	0x0008
        /*0034*/ 	.byte	0x00, 0xf5, 0x21, 0x00


	//----- nvinfo : EIATTR_KPARAM_INFO
	.align		4
.L_67:
        /*0038*/ 	.byte	0x04, 0x17
        /*003a*/ 	.short	(.L_69 - .L_68)
.L_68:
        /*003c*/ 	.word	0x00000000
        /*0040*/ 	.short	0x0000
        /*0042*/ 	.short	0x0000
        /*0044*/ 	.byte	0x00, 0xf5, 0x21, 0x00


	//----- nvinfo : EIATTR_SPARSE_MMA_MASK
	.align		4
.L_69:
        /*0048*/ 	.byte	0x03, 0x50
        /*004a*/ 	.short	0x0000


	//----- nvinfo : EIATTR_MAXREG_COUNT
	.align		4
        /*004c*/ 	.byte	0x03, 0x1b
        /*004e*/ 	.short	0x00ff


	//----- nvinfo : EIATTR_MERCURY_ISA_VERSION
	.align		4
        /*0050*/ 	.byte	0x03, 0x5f
        /*0052*/ 	.short	0x0101


	//----- nvinfo : EIATTR_VRC_CTA_INIT_COUNT
	.align		4
        /*0054*/ 	.byte	0x02, 0x4a
	.zero		1
	.zero		1


	//----- nvinfo : EIATTR_EXIT_INSTR_OFFSETS
	.align		4
        /*0058*/ 	.byte	0x04, 0x1c
        /*005a*/ 	.short	(.L_71 - .L_70)


	//   ....[0]....
.L_70:
        /*005c*/ 	.word	0x00000100


	//----- nvinfo : EIATTR_CBANK_PARAM_SIZE
	.align		4
.L_71:
        /*0060*/ 	.byte	0x03, 0x19
        /*0062*/ 	.short	0x0020


	//----- nvinfo : EIATTR_PARAM_CBANK
	.align		4
        /*0064*/ 	.byte	0x04, 0x0a
        /*0066*/ 	.short	(.L_73 - .L_72)
	.align		4
.L_72:
        /*0068*/ 	.word	index@(.nv.constant0._Z14bitrev_reorderP6float2S0_im)
        /*006c*/ 	.short	0x0380
        /*006e*/ 	.short	0x0020


	//----- nvinfo : EIATTR_SW_WAR
	.align		4
.L_73:
        /*0070*/ 	.byte	0x04, 0x36
        /*0072*/ 	.short	(.L_75 - .L_74)
.L_74:
        /*0074*/ 	.word	0x00000008
.L_75:


//--------------------- .nv.callgraph             --------------------------
	.section	.nv.callgraph,"",@"SHT_CUDA_CALLGRAPH"
	.align	4
	.sectionentsize	8
	.align		4
        /*0000*/ 	.word	0x00000000
	.align		4
        /*0004*/ 	.word	0xffffffff
	.align		4
        /*0008*/ 	.word	0x00000000
	.align		4
        /*000c*/ 	.word	0xfffffffe
	.align		4
        /*0010*/ 	.word	0x00000000
	.align		4
        /*0014*/ 	.word	0xfffffffd
	.align		4
        /*0018*/ 	.word	0x00000000
	.align		4
        /*001c*/ 	.word	0xfffffffc


//--------------------- .text._Z17inplace_fft_outerP6float2iim --------------------------
	.section	.text._Z17inplace_fft_outerP6float2iim,"ax",@progbits
	.align	128
        .global         _Z17inplace_fft_outerP6float2iim
        .type           _Z17inplace_fft_outerP6float2iim,@function
        .size           _Z17inplace_fft_outerP6float2iim,(.L_x_37 - _Z17inplace_fft_outerP6float2iim)
        .other          _Z17inplace_fft_outerP6float2iim,@"STO_CUDA_ENTRY STV_DEFAULT"
_Z17inplace_fft_outerP6float2iim:
.text._Z17inplace_fft_outerP6float2iim:
[----:B------:R-:W-:Y:S08]  /*0000*/  LDC R1, c[0x0][0x37c] ;  /* 0x0000df00ff017b82 */ /* 0x000ff00000000800 */
[----:B------:R-:W0:Y:S01]  /*0010*/  LDC R6, c[0x0][0x388] ;  /* 0x0000e200ff067b82 */ /* 0x000e220000000800 */
[----:B------:R-:W1:Y:S07]  /*0020*/  S2R R3, SR_TID.X ;  /* 0x0000000000037919 */ /* 0x000e6e0000002100 */
[----:B------:R-:W2:Y:S08]  /*0030*/  LDC R0, c[0x0][0x390] ;  /* 0x0000e400ff007b82 */ /* 0x000eb00000000800 */
[----:B------:R-:W3:Y:S01]  /*0040*/  S2UR UR4, SR_CTAID.X ;  /* 0x00000000000479c3 */ /* 0x000ee20000002500 */
[----:B0-----:R-:W-:-:S13]  /*0050*/  ISETP.GE.AND P0, PT, R6, 0x2, PT ;  /* 0x000000020600780c */ /* 0x001fda0003f06270 */
[----:B-123--:R-:W-:Y:S05]  /*0060*/  @!P0 EXIT ;  /* 0x000000000000894d */ /* 0x00efea0003800000 */
[-C--:B------:R-:W-:Y:S01]  /*0070*/  LEA.HI R2, R6, R6.reuse, RZ, 0x1 ;  /* 0x0000000606027211 */ /* 0x080fe200078f08ff */
[----:B------:R0:W1:Y:S01]  /*0080*/  I2F.F64.U32 R10, R6 ;  /* 0x00000006000a7312 */ /* 0x0000620000201800 */
[----:B------:R-:W-:Y:S01]  /*0090*/  IMAD R3, R0, UR4, R3 ;  /* 0x0000000400037c24 */ /* 0x000fe2000f8e0203 */
[----:B------:R-:W2:Y:S01]  /*00a0*/  LDCU.64 UR6, c[0x0][0x358] ;  /* 0x00006b00ff0677ac */ /* 0x000ea20008000a00 */
[----:B------:R-:W-:Y:S02]  /*00b0*/  SHF.R.S32.HI R2, RZ, 0x1, R2 ;  /* 0x00000001ff027819 */ /* 0x000fe40000011402 */
[----:B------:R-:W-:Y:S02]  /*00c0*/  IMAD R3, R3, R6, RZ ;  /* 0x0000000603037224 */ /* 0x000fe400078e02ff */
[C---:B------:R-:W-:Y:S01]  /*00d0*/  LOP3.LUT R5, R2.reuse, 0x3, RZ, 0xc0, !PT ;  /* 0x0000000302057812 */ /* 0x040fe200078ec0ff */
[----:B------:R-:W-:-:S05]  /*00e0*/  VIADD R4, R2, 0xffffffff ;  /* 0xffffffff02047836 */ /* 0x000fca0000000000 */
[----:B------:R-:W-:Y:S01]  /*00f0*/  ISETP.GE.U32.AND P0, PT, R4, 0x3, PT ;  /* 0x000000030400780c */ /* 0x000fe20003f06070 */
[----:B------:R-:W-:-:S12]  /*0100*/  IMAD.MOV.U32 R4, RZ, RZ, RZ ;  /* 0x000000ffff047224 */ /* 0x000fd800078e00ff */
[----:B012---:R-:W-:Y:S05]  /*0110*/  @!P0 BRA `(.L_x_0) ;  /* 0x0000000c00148947 */ /* 0x007fea0003800000 */
[----:B------:R-:W0:Y:S01]  /*0120*/  LDC.64 R8, c[0x0][0x380] ;  /* 0x0000e000ff087b82 */ /* 0x000e220000000a00 */
[----:B------:R-:W-:Y:S01]  /*0130*/  LOP3.LUT R4, R2, 0x3ffffffc, RZ, 0xc0, !PT ;  /* 0x3ffffffc02047812 */ /* 0x000fe200078ec0ff */
[----:B------:R-:W-:Y:S01]  /*0140*/  IMAD.MOV.U32 R7, RZ, RZ, R3 ;  /* 0x000000ffff077224 */ /* 0x000fe200078e0003 */
[----:B------:R-:W-:Y:S01]  /*0150*/  IADD3 R6, PT, PT, R3, R2, RZ ;  /* 0x0000000203067210 */ /* 0x000fe20007ffe0ff */
[----:B------:R-:W1:Y:S01]  /*0160*/  LDCU UR8, c[0x0][0x38c] ;  /* 0x00007180ff0877ac */ /* 0x000e620008000800 */
[----:B------:R-:W-:Y:S01]  /*0170*/  IADD3 R30, PT, PT, -R4, RZ, RZ ;  /* 0x000000ff041e7210 */ /* 0x000fe20007ffe1ff */
[----:B------:R-:W-:-:S06]  /*0180*/  UMOV UR4, 0x1 ;  /* 0x0000000100047882 */ /* 0x000fcc0000000000 */
.L_x_13:
[----:B-1----:R-:W-:Y:S01]  /*0190*/  ISETP.GE.AND P0, PT, R6, UR8, PT ;  /* 0x0000000806007c0c */ /* 0x002fe2000bf06270 */
[----:B0-23--:R-:W-:Y:S01]  /*01a0*/  IMAD.WIDE R12, R7, 0x8, R8 ;  /* 0x00000008070c7825 */ /* 0x00dfe200078e0208 */
[----:B------:R-:W-:Y:S03]  /*01b0*/  BSSY.RECONVERGENT B0, `(.L_x_1) ;  /* 0x000002e000007945 */ /* 0x000fe60003800200 */
[----:B------:R-:W-:Y:S02]  /*01c0*/  VIADD R30, R30, 0x4 ;  /* 0x000000041e1e7836 */ /* 0x000fe40000000000 */
[----:B------:R-:W-:-:S03]  /*01d0*/  IMAD.WIDE.U32 R14, R2, 0x8, R12 ;  /* 0x00000008020e7825 */ /* 0x000fc600078e000c */
[----:B------:R-:W-:-:S03]  /*01e0*/  ISETP.NE.AND P1, PT, R30, RZ, PT ;  /* 0x000000ff1e00720c */ /* 0x000fc60003f25270 */
[----:B------:R-:W-:Y:S10]  /*01f0*/  @P0 BRA `(.L_x_2) ;  /* 0x0000000000a40947 */ /* 0x000ff40003800000 */
[----:B------:R-:W0:Y:S01]  /*0200*/  MUFU.RCP64H R17, R11 ;  /* 0x0000000b00117308 */ /* 0x000e220000001800 */
[----:B------:R-:W-:Y:S01]  /*0210*/  HFMA2 R16, -RZ, RZ, 0, 5.9604644775390625e-08 ;  /* 0x00000001ff107431 */ /* 0x000fe200000001ff */
[----:B------:R-:W-:Y:S01]  /*0220*/  UIADD3 UR5, UPT, UPT, UR4, -0x1, URZ ;  /* 0xffffffff04057890 */ /* 0x000fe2000fffe0ff */
[----:B------:R-:W-:Y:S01]  /*0230*/  UMOV UR10, 0x54442d18 ;  /* 0x54442d18000a7882 */ /* 0x000fe20000000000 */
[----:B------:R-:W-:-:S07]  /*0240*/  UMOV UR11, 0x401921fb ;  /* 0x401921fb000b7882 */ /* 0x000fce0000000000 */
[----:B------:R-:W1:Y:S01]  /*0250*/  I2F.F64.U32 R20, UR5 ;  /* 0x0000000500147d12 */ /* 0x000e620008201800 */
[----:B0-----:R-:W-:-:S08]  /*0260*/  DFMA R18, -R10, R16, 1 ;  /* 0x3ff000000a12742b */ /* 0x001fd00000000110 */
[----:B------:R-:W-:Y:S02]  /*0270*/  DFMA R18, R18, R18, R18 ;  /* 0x000000121212722b */ /* 0x000fe40000000012 */
[----:B-1----:R-:W-:-:S06]  /*0280*/  DMUL R20, R20, UR10 ;  /* 0x0000000a14147c28 */ /* 0x002fcc0008000000 */
[----:B------:R-:W-:-:S04]  /*0290*/  DFMA R18, R16, R18, R16 ;  /* 0x000000121012722b */ /* 0x000fc80000000010 */
[----:B------:R-:W-:-:S04]  /*02a0*/  FSETP.GEU.AND P2, PT, |R21|, 6.5827683646048100446e-37, PT ;  /* 0x036000001500780b */ /* 0x000fc80003f4e200 */
[----:B------:R-:W-:-:S08]  /*02b0*/  DFMA R16, -R10, R18, 1 ;  /* 0x3ff000000a10742b */ /* 0x000fd00000000112 */
[----:B------:R-:W-:-:S08]  /*02c0*/  DFMA R16, R18, R16, R18 ;  /* 0x000000101210722b */ /* 0x000fd00000000012 */
[----:B------:R-:W-:-:S08]  /*02d0*/  DMUL R18, R20, R16 ;  /* 0x0000001014127228 */ /* 0x000fd00000000000 */
[----:B------:R-:W-:-:S08]  /*02e0*/  DFMA R22, -R10, R18, R20 ;  /* 0x000000120a16722b */ /* 0x000fd00000000114 */
[----:B------:R-:W-:-:S10]  /*02f0*/  DFMA R16, R16, R22, R18 ;  /* 0x000000161010722b */ /* 0x000fd40000000012 */
[----:B------:R-:W-:-:S05]  /*0300*/  FFMA R0, RZ, R11, R17 ;  /* 0x0000000bff007223 */ /* 0x000fca0000000011 */
[----:B------:R-:W-:-:S13]  /*0310*/  FSETP.GT.AND P0, PT, |R0|, 1.469367938527859385e-39, PT ;  /* 0x001000000000780b */ /* 0x000fda0003f04200 */
[----:B------:R-:W-:Y:S05]  /*0320*/  @P0 BRA P2, `(.L_x_3) ;  /* 0x0000000000180947 */ /* 0x000fea0001000000 */
[----:B------:R-:W-:Y:S01]  /*0330*/  IMAD.MOV.U32 R18, RZ, RZ, R10 ;  /* 0x000000ffff127224 */ /* 0x000fe200078e000a */
[----:B------:R-:W-:Y:S02]  /*0340*/  MOV R19, R11 ;  /* 0x0000000b00137202 */ /* 0x000fe40000000f00 */
[----:B------:R-:W-:-:S07]  /*0350*/  MOV R0, 0x370 ;  /* 0x0000037000007802 */ /* 0x000fce0000000f00 */
[----:B------:R-:W-:Y:S05]  /*0360*/  CALL.REL.NOINC `($__internal_0_$__cuda_sm20_div_rn_f64_full) ;  /* 0x0000001000e87944 */ /* 0x000fea0003c00000 */
[----:B------:R-:W-:Y:S01]  /*0370*/  IMAD.MOV.U32 R16, RZ, RZ, R26 ;  /* 0x000000ffff107224 */ /* 0x000fe200078e001a */
[----:B------:R-:W-:-:S07]  /*0380*/  MOV R17, R27 ;  /* 0x0000001b00117202 */ /* 0x000fce0000000f00 */
.L_x_3:
[----:B------:R-:W2:Y:S04]  /*0390*/  LDG.E.64 R20, desc[UR6][R14.64] ;  /* 0x000000060e147981 */ /* 0x000ea8000c1e1b00 */
[----:B------:R-:W3:Y:S01]  /*03a0*/  LDG.E.64 R18, desc[UR6][R12.64] ;  /* 0x000000060c127981 */ /* 0x000ee2000c1e1b00 */
[----:B------:R-:W0:Y:S02]  /*03b0*/  F2F.F32.F64 R16, R16 ;  /* 0x0000001000107310 */ /* 0x000e240000301000 */
[----:B0-----:R-:W-:-:S06]  /*03c0*/  FMUL.RZ R24, R16, 0.15915493667125701904 ;  /* 0x3e22f98310187820 */ /* 0x001fcc000040c000 */
[----:B------:R-:W2:Y:S08]  /*03d0*/  MUFU.SIN R23, R24 ;  /* 0x0000001800177308 */ /* 0x000eb00000000400 */
[----:B------:R-:W0:Y:S01]  /*03e0*/  MUFU.COS R0, R24 ;  /* 0x0000001800007308 */ /* 0x000e220000000000 */
[-C--:B--2---:R-:W-:Y:S01]  /*03f0*/  FMUL R22, R23, R20.reuse ;  /* 0x0000001417167220 */ /* 0x084fe20000400000 */
[----:B0-----:R-:W-:-:S03]  /*0400*/  FFMA R20, R0, R20, R23 ;  /* 0x0000001400147223 */ /* 0x001fc60000000017 */
[----:B------:R-:W-:Y:S01]  /*0410*/  FFMA R22, R0, R21, -R22 ;  /* 0x0000001500167223 */ /* 0x000fe20000000816 */
[----:B------:R-:W-:-:S03]  /*0420*/  FADD R21, R21, R20 ;  /* 0x0000001415157221 */ /* 0x000fc60000000000 */
[C-C-:B---3--:R-:W-:Y:S01]  /*0430*/  FADD R23, R19.reuse, R22.reuse ;  /* 0x0000001613177221 */ /* 0x148fe20000000000 */
[----:B------:R-:W-:Y:S01]  /*0440*/  FADD R19, R19, -R22 ;  /* 0x8000001613137221 */ /* 0x000fe20000000000 */
[C-C-:B------:R-:W-:Y:S01]  /*0450*/  FADD R22, R18.reuse, R21.reuse ;  /* 0x0000001512167221 */ /* 0x140fe20000000000 */
[----:B------:R-:W-:-:S04]  /*0460*/  FADD R18, R18, -R21 ;  /* 0x8000001512127221 */ /* 0x000fc80000000000 */
[----:B------:R0:W-:Y:S04]  /*0470*/  STG.E.64 desc[UR6][R12.64], R22 ;  /* 0x000000160c007986 */ /* 0x0001e8000c101b06 */
[----:B------:R0:W-:Y:S02]  /*0480*/  STG.E.64 desc[UR6][R14.64], R18 ;  /* 0x000000120e007986 */ /* 0x0001e4000c101b06 */
.L_x_2:
[----:B------:R-:W-:Y:S05]  /*0490*/  BSYNC.RECONVERGENT B0 ;  /* 0x0000000000007941 */ /* 0x000fea0003800200 */
.L_x_1:
[----:B------:R-:W-:Y:S01]  /*04a0*/  VIADD R0, R6, 0x1 ;  /* 0x0000000106007836 */ /* 0x000fe20000000000 */
[----:B------:R-:W-:Y:S04]  /*04b0*/  BSSY.RECONVERGENT B0, `(.L_x_4) ;  /* 0x000002b000007945 */ /* 0x000fe80003800200 */
[----:B------:R-:W-:-:S13]  /*04c0*/  ISETP.GE.AND P0, PT, R0, UR8, PT ;  /* 0x0000000800007c0c */ /* 0x000fda000bf06270 */
[----:B------:R-:W-:Y:S05]  /*04d0*/  @P0 BRA `(.L_x_5) ;  /* 0x0000000000a00947 */ /* 0x000fea0003800000 */
[----:B------:R-:W0:Y:S01]  /*04e0*/  MUFU.RCP64H R17, R11 ;  /* 0x0000000b00117308 */ /* 0x000e220000001800 */
[----:B------:R-:W-:Y:S01]  /*04f0*/  HFMA2 R16, -RZ, RZ, 0, 5.9604644775390625e-08 ;  /* 0x00000001ff107431 */ /* 0x000fe200000001ff */
[----:B------:R-:W-:Y:S01]  /*0500*/  UMOV UR10, 0x54442d18 ;  /* 0x54442d18000a7882 */ /* 0x000fe20000000000 */
[----:B------:R-:W-:-:S05]  /*0510*/  UMOV UR11, 0x401921fb ;  /* 0x401921fb000b7882 */ /* 0x000fca0000000000 */
[----:B------:R-:W1:Y:S01]  /*0520*/  I2F.F64.U32 R20, UR4 ;  /* 0x0000000400147d12 */ /* 0x000e620008201800 */
[----:B0-----:R-:W-:Y:S02]  /*0530*/  DFMA R18, -R10, R16, 1 ;  /* 0x3ff000000a12742b */ /* 0x001fe40000000110 */
[----:B-1----:R-:W-:-:S06]  /*0540*/  DMUL R20, R20, UR10 ;  /* 0x0000000a14147c28 */ /* 0x002fcc0008000000 */
[----:B------:R-:W-:-:S08]  /*0550*/  DFMA R18, R18, R18, R18 ;  /* 0x000000121212722b */ /* 0x000fd00000000012 */
[----:B------:R-:W-:Y:S01]  /*0560*/  DFMA R18, R16, R18, R16 ;  /* 0x000000121012722b */ /* 0x000fe20000000010 */
[----:B------:R-:W-:-:S07]  /*0570*/  FSETP.GEU.AND P2, PT, |R21|, 6.5827683646048100446e-37, PT ;  /* 0x036000001500780b */ /* 0x000fce0003f4e200 */
        /* <DEDUP_REMOVED lines=14> */
.L_x_6:
        /* <DEDUP_REMOVED lines=16> */
.L_x_5:
[----:B------:R-:W-:Y:S05]  /*0760*/  BSYNC.RECONVERGENT B0 ;  /* 0x0000000000007941 */ /* 0x000fea0003800200 */
.L_x_4:
[----:B------:R-:W-:Y:S01]  /*0770*/  VIADD R0, R6, 0x2 ;  /* 0x0000000206007836 */ /* 0x000fe20000000000 */
[----:B------:R-:W-:Y:S04]  /*0780*/  BSSY.RECONVERGENT B0, `(.L_x_7) ;  /* 0x000002c000007945 */ /* 0x000fe80003800200 */
[----:B------:R-:W-:-:S13]  /*0790*/  ISETP.GE.AND P0, PT, R0, UR8, PT ;  /* 0x0000000800007c0c */ /* 0x000fda000bf06270 */
[----:B------:R-:W-:Y:S05]  /*07a0*/  @P0 BRA `(.L_x_8) ;  /* 0x0000000000a40947 */ /* 0x000fea0003800000 */
[----:B------:R-:W0:Y:S01]  /*07b0*/  MUFU.RCP64H R17, R11 ;  /* 0x0000000b00117308 */ /* 0x000e220000001800 */
[----:B------:R-:W-:Y:S01]  /*07c0*/  HFMA2 R16, -RZ, RZ, 0, 5.9604644775390625e-08 ;  /* 0x00000001ff107431 */ /* 0x000fe200000001ff */
[----:B------:R-:W-:Y:S01]  /*07d0*/  UIADD3 UR5, UPT, UPT, UR4, 0x1, URZ ;  /* 0x0000000104057890 */ /* 0x000fe2000fffe0ff */
[----:B------:R-:W-:Y:S01]  /*07e0*/  UMOV UR10, 0x54442d18 ;  /* 0x54442d18000a7882 */ /* 0x000fe20000000000 */
[----:B------:R-:W-:-:S07]  /*07f0*/  UMOV UR11, 0x401921fb ;  /* 0x401921fb000b7882 */ /* 0x000fce0000000000 */
[----:B------:R-:W2:Y:S01]  /*0800*/  I2F.F64.U32 R20, UR5 ;  /* 0x0000000500147d12 */ /* 0x000ea20008201800 */
[----:B01----:R-:W-:-:S08]  /*0810*/  DFMA R18, -R10, R16, 1 ;  /* 0x3ff000000a12742b */ /* 0x003fd00000000110 */
[----:B------:R-:W-:Y:S02]  /*0820*/  DFMA R18, R18, R18, R18 ;  /* 0x000000121212722b */ /* 0x000fe40000000012 */
[----:B--2---:R-:W-:-:S06]  /*0830*/  DMUL R20, R20, UR10 ;  /* 0x0000000a14147c28 */ /* 0x004fcc0008000000 */
        /* <DEDUP_REMOVED lines=16> */
.L_x_9:
        /* <DEDUP_REMOVED lines=16> */
.L_x_8:
[----:B------:R-:W-:Y:S05]  /*0a40*/  BSYNC.RECONVERGENT B0 ;  /* 0x0000000000007941 */ /* 0x000fea0003800200 */
.L_x_7:
        /* <DEDUP_REMOVED lines=9> */
[----:B------:R-:W3:Y:S01]  /*0ae0*/  I2F.F64.U32 R20, UR5 ;  /* 0x0000000500147d12 */ /* 0x000ee20008201800 */
[----:B012---:R-:W-:-:S08]  /*0af0*/  DFMA R18, -R10, R16, 1 ;  /* 0x3ff000000a12742b */ /* 0x007fd00000000110 */
[----:B------:R-:W-:Y:S02]  /*0b00*/  DFMA R18, R18, R18, R18 ;  /* 0x000000121212722b */ /* 0x000fe40000000012 */
[----:B---3--:R-:W-:-:S06]  /*0b10*/  DMUL R20, R20, UR10 ;  /* 0x0000000a14147c28 */ /* 0x008fcc0008000000 */
        /* <DEDUP_REMOVED lines=16> */
.L_x_12:
        /* <DEDUP_REMOVED lines=16> */
.L_x_11:
[----:B------:R-:W-:Y:S05]  /*0d20*/  BSYNC.RECONVERGENT B0 ;  /* 0x0000000000007941 */ /* 0x000fea0003800200 */
.L_x_10:
[----:B------:R-:W-:Y:S01]  /*0d30*/  UIADD3 UR4, UPT, UPT, UR4, 0x4, URZ ;  /* 0x0000000404047890 */ /* 0x000fe2000fffe0ff */
[----:B------:R-:W-:Y:S01]  /*0d40*/  VIADD R7, R7, 0x4 ;  /* 0x0000000407077836 */ /* 0x000fe20000000000 */
[----:B------:R-:W-:Y:S01]  /*0d50*/  IADD3 R6, PT, PT, R6, 0x4, RZ ;  /* 0x0000000406067810 */ /* 0x000fe20007ffe0ff */
[----:B------:R-:W-:Y:S09]  /*0d60*/  @P1 BRA `(.L_x_13) ;  /* 0xfffffff400081947 */ /* 0x000ff2000383ffff */
.L_x_0:
[----:B------:R-:W-:-:S13]  /*0d70*/  ISETP.NE.AND P0, PT, R5, RZ, PT ;  /* 0x000000ff0500720c */ /* 0x000fda0003f05270 */
[----:B------:R-:W-:Y:S05]  /*0d80*/  @!P0 EXIT ;  /* 0x000000000000894d */ /* 0x000fea0003800000 */
[----:B------:R-:W-:-:S13]  /*0d90*/  ISETP.NE.AND P0, PT, R5, 0x1, PT ;  /* 0x000000010500780c */ /* 0x000fda0003f05270 */
[----:B------:R-:W-:Y:S05]  /*0da0*/  @!P0 BRA `(.L_x_14) ;  /* 0x0000000400888947 */ /* 0x000fea0003800000 */
[----:B------:R-:W4:Y:S01]  /*0db0*/  LDCU UR4, c[0x0][0x38c] ;  /* 0x00007180ff0477ac */ /* 0x000f220008000800 */
[----:B------:R-:W5:Y:S01]  /*0dc0*/  LDC.64 R8, c[0x0][0x380] ;  /* 0x0000e000ff087b82 */ /* 0x000f620000000a00 */
[----:B------:R-:W-:Y:S01]  /*0dd0*/  IMAD.IADD R7, R3, 0x1, R4 ;  /* 0x0000000103077824 */ /* 0x000fe200078e0204 */
[----:B------:R-:W-:Y:S04]  /*0de0*/  BSSY.RECONVERGENT B0, `(.L_x_15) ;  /* 0x000002e000007945 */ /* 0x000fe80003800200 */
[----:B------:R-:W-:-:S04]  /*0df0*/  IADD3 R5, PT, PT, R2, R7, RZ ;  /* 0x0000000702057210 */ /* 0x000fc80007ffe0ff */
[----:B----4-:R-:W-:Y:S01]  /*0e00*/  ISETP.GE.AND P0, PT, R5, UR4, PT ;  /* 0x0000000405007c0c */ /* 0x010fe2000bf06270 */
[----:B-----5:R-:W-:-:S04]  /*0e10*/  IMAD.WIDE R8, R7, 0x8, R8 ;  /* 0x0000000807087825 */ /* 0x020fc800078e0208 */
[----:B------:R-:W-:-:S08]  /*0e20*/  IMAD.WIDE.U32 R6, R2, 0x8, R8 ;  /* 0x0000000802067825 */ /* 0x000fd000078e0008 */
[----:B------:R-:W-:Y:S05]  /*0e30*/  @P0 BRA `(.L_x_16) ;  /* 0x0000000000a00947 */ /* 0x000fea0003800000 */
[----:B0123--:R-:W0:Y:S01]  /*0e40*/  MUFU.RCP64H R15, R11 ;  /* 0x0000000b000f7308 */ /* 0x00fe220000001800 */
[----:B------:R-:W-:Y:S01]  /*0e50*/  IMAD.MOV.U32 R14, RZ, RZ, 0x1 ;  /* 0x00000001ff0e7424 */ /* 0x000fe200078e00ff */
[----:B------:R-:W-:Y:S01]  /*0e60*/  UMOV UR4, 0x54442d18 ;  /* 0x54442d1800047882 */ /* 0x000fe20000000000 */
[----:B------:R-:W-:-:S04]  /*0e70*/  UMOV UR5, 0x401921fb ;  /* 0x401921fb00057882 */ /* 0x000fc80000000000 */
[----:B0-----:R-:W-:-:S08]  /*0e80*/  DFMA R12, -R10, R14, 1 ;  /* 0x3ff000000a0c742b */ /* 0x001fd0000000010e */
[----:B------:R-:W-:Y:S02]  /*0e90*/  DFMA R16, R12, R12, R12 ;  /* 0x0000000c0c10722b */ /* 0x000fe4000000000c */
[----:B------:R-:W0:Y:S06]  /*0ea0*/  I2F.F64.U32 R12, R4 ;  /* 0x00000004000c7312 */ /* 0x000e2c0000201800 */
[----:B------:R-:W-:-:S08]  /*0eb0*/  DFMA R16, R14, R16, R14 ;  /* 0x000000100e10722b */ /* 0x000fd0000000000e */
[----:B------:R-:W-:Y:S02]  /*0ec0*/  DFMA R14, -R10, R16, 1 ;  /* 0x3ff000000a0e742b */ /* 0x000fe40000000110 */
[----:B0-----:R-:W-:-:S06]  /*0ed0*/  DMUL R20, R12, UR4 ;  /* 0x000000040c147c28 */ /* 0x001fcc0008000000 */
[----:B------:R-:W-:-:S04]  /*0ee0*/  DFMA R16, R16, R14, R16 ;  /* 0x0000000e1010722b */ /* 0x000fc80000000010 */
[----:B------:R-:W-:-:S04]  /*0ef0*/  FSETP.GEU.AND P1, PT, |R21|, 6.5827683646048100446e-37, PT ;  /* 0x036000001500780b */ /* 0x000fc80003f2e200 */
[----:B------:R-:W-:-:S08]  /*0f00*/  DMUL R12, R16, R20 ;  /* 0x00000014100c7228 */ /* 0x000fd00000000000 */
[----:B------:R-:W-:-:S08]  /*0f10*/  DFMA R14, -R10, R12, R20 ;  /* 0x0000000c0a0e722b */ /* 0x000fd00000000114 */
[----:B------:R-:W-:-:S10]  /*0f20*/  DFMA R12, R16, R14, R12 ;  /* 0x0000000e100c722b */ /* 0x000fd4000000000c */
[----:B------:R-:W-:-:S05]  /*0f30*/  FFMA R0, RZ, R11, R13 ;  /* 0x0000000bff007223 */ /* 0x000fca000000000d */
[----:B------:R-:W-:-:S13]  /*0f40*/  FSETP.GT.AND P0, PT, |R0|, 1.469367938527859385e-39, PT ;  /* 0x001000000000780b */ /* 0x000fda0003f04200 */
[----:B------:R-:W-:Y:S05]  /*0f50*/  @P0 BRA P1, `(.L_x_17) ;  /* 0x0000000000180947 */ /* 0x000fea0000800000 */
[----:B------:R-:W-:Y:S01]  /*0f60*/  MOV R18, R10 ;  /* 0x0000000a00127202 */ /* 0x000fe20000000f00 */
[----:B------:R-:W-:Y:S01]  /*0f70*/  IMAD.MOV.U32 R19, RZ, RZ, R11 ;  /* 0x000000ffff137224 */ /* 0x000fe200078e000b */
[----:B------:R-:W-:-:S07]  /*0f80*/  MOV R0, 0xfa0 ;  /* 0x00000fa000007802 */ /* 0x000fce0000000f00 */
[----:B------:R-:W-:Y:S05]  /*0f90*/  CALL.REL.NOINC `($__internal_0_$__cuda_sm20_div_rn_f64_full) ;  /* 0x0000000400dc7944 */ /* 0x000fea0003c00000 */
[----:B------:R-:W-:Y:S01]  /*0fa0*/  MOV R12, R26 ;  /* 0x0000001a000c7202 */ /* 0x000fe20000000f00 */
[----:B------:R-:W-:-:S07]  /*0fb0*/  IMAD.MOV.U32 R13, RZ, RZ, R27 ;  /* 0x000000ffff0d7224 */ /* 0x000fce00078e001b */
.L_x_17:
        /* <DEDUP_REMOVED lines=16> */
.L_x_16:
[----:B------:R-:W-:Y:S05]  /*10c0*/  BSYNC.RECONVERGENT B0 ;  /* 0x0000000000007941 */ /* 0x000fea0003800200 */
.L_x_15:
[----:B------:R-:W5:Y:S01]  /*10d0*/  LDCU UR4, c[0x0][0x38c] ;  /* 0x00007180ff0477ac */ /* 0x000f620008000800 */
[----:B------:R-:W-:Y:S01]  /*10e0*/  IADD3 R5, PT, PT, R5, 0x1, RZ ;  /* 0x0000000105057810 */ /* 0x000fe20007ffe0ff */
[----:B------:R-:W-:Y:S03]  /*10f0*/  BSSY.RECONVERGENT B0, `(.L_x_18) ;  /* 0x000002c000007945 */ /* 0x000fe60003800200 */
[----:B-----5:R-:W-:-:S13]  /*1100*/  ISETP.GE.AND P0, PT, R5, UR4, PT ;  /* 0x0000000405007c0c */ /* 0x020fda000bf06270 */
[----:B------:R-:W-:Y:S05]  /*1110*/  @P0 BRA `(.L_x_19) ;  /* 0x0000000000a40947 */ /* 0x000fea0003800000 */
[----:B01234-:R-:W0:Y:S01]  /*1120*/  MUFU.RCP64H R15, R11 ;  /* 0x0000000b000f7308 */ /* 0x01fe220000001800 */
[----:B------:R-:W-:Y:S01]  /*1130*/  IMAD.MOV.U32 R14, RZ, RZ, 0x1 ;  /* 0x00000001ff0e7424 */ /* 0x000fe200078e00ff */
[----:B------:R-:W-:Y:S01]  /*1140*/  IADD3 R0, PT, PT, R4, 0x1, RZ ;  /* 0x0000000104007810 */ /* 0x000fe20007ffe0ff */
[----:B------:R-:W-:Y:S01]  /*1150*/  UMOV UR4, 0x54442d18 ;  /* 0x54442d1800047882 */ /* 0x000fe20000000000 */
[----:B------:R-:W-:-:S03]  /*1160*/  UMOV UR5, 0x401921fb ;  /* 0x401921fb00057882 */ /* 0x000fc60000000000 */
        /* <DEDUP_REMOVED lines=20> */
.L_x_20:
        /* <DEDUP_REMOVED lines=16> */
.L_x_19:
[----:B------:R-:W-:Y:S05]  /*13b0*/  BSYNC.RECONVERGENT B0 ;  /* 0x0000000000007941 */ /* 0x000fea0003800200 */
.L_x_18:
[----:B------:R-:W-:-:S07]  /*13c0*/  VIADD R4, R4, 0x2 ;  /* 0x0000000204047836 */ /* 0x000fce0000000000 */
.L_x_14:
[----:B------:R-:W-:-:S04]  /*13d0*/  LOP3.LUT R0, R2, 0x1, RZ, 0xc0, !PT ;  /* 0x0000000102007812 */ /* 0x000fc800078ec0ff */
[----:B------:R-:W-:-:S13]  /*13e0*/  ISETP.NE.U32.AND P0, PT, R0, 0x1, PT ;  /* 0x000000010000780c */ /* 0x000fda0003f05070 */
[----:B------:R-:W-:Y:S05]  /*13f0*/  @P0 EXIT ;  /* 0x000000000000094d */ /* 0x000fea0003800000 */
[----:B------:R-:W5:Y:S01]  /*1400*/  LDCU UR4, c[0x0][0x38c] ;  /* 0x00007180ff0477ac */ /* 0x000f620008000800 */
[----:B------:R-:W-:-:S05]  /*1410*/  IADD3 R3, PT, PT, R3, R4, RZ ;  /* 0x0000000403037210 */ /* 0x000fca0007ffe0ff */
[----:B------:R-:W-:-:S05]  /*1420*/  IMAD.IADD R0, R2, 0x1, R3 ;  /* 0x0000000102007824 */ /* 0x000fca00078e0203 */
[----:B-----5:R-:W-:-:S13]  /*1430*/  ISETP.GE.AND P0, PT, R0, UR4, PT ;  /* 0x0000000400007c0c */ /* 0x020fda000bf06270 */
[----:B------:R-:W-:Y:S05]  /*1440*/  @P0 EXIT ;  /* 0x000000000000094d */ /* 0x000fea0003800000 */
[----:B0---4-:R-:W0:Y:S01]  /*1450*/  MUFU.RCP64H R7, R11 ;  /* 0x0000000b00077308 */ /* 0x011e220000001800 */
[----:B------:R-:W-:Y:S01]  /*1460*/  HFMA2 R6, -RZ, RZ, 0, 5.9604644775390625e-08 ;  /* 0x00000001ff067431 */ /* 0x000fe200000001ff */
[----:B------:R-:W-:Y:S01]  /*1470*/  UMOV UR4, 0x54442d18 ;  /* 0x54442d1800047882 */ /* 0x000fe20000000000 */
[----:B------:R-:W-:-:S05]  /*1480*/  UMOV UR5, 0x401921fb ;  /* 0x401921fb00057882 */ /* 0x000fca0000000000 */
[----:B------:R-:W4:Y:S01]  /*1490*/  I2F.F64.U32 R4, R4 ;  /* 0x0000000400047312 */ /* 0x000f220000201800 */
[----:B0-----:R-:W-:Y:S02]  /*14a0*/  DFMA R8, -R10, R6, 1 ;  /* 0x3ff000000a08742b */ /* 0x001fe40000000106 */
[----:B----4-:R-:W-:-:S06]  /*14b0*/  DMUL R20, R4, UR4 ;  /* 0x0000000404147c28 */ /* 0x010fcc0008000000 */
[----:B------:R-:W-:-:S08]  /*14c0*/  DFMA R8, R8, R8, R8 ;  /* 0x000000080808722b */ /* 0x000fd00000000008 */
[----:B------:R-:W-:Y:S01]  /*14d0*/  DFMA R8, R6, R8, R6 ;  /* 0x000000080608722b */ /* 0x000fe20000000006 */
[----:B------:R-:W-:-:S07]  /*14e0*/  FSETP.GEU.AND P1, PT, |R21|, 6.5827683646048100446e-37, PT ;  /* 0x036000001500780b */ /* 0x000fce0003f2e200 */
[----:B------:R-:W-:-:S08]  /*14f0*/  DFMA R6, -R10, R8, 1 ;  /* 0x3ff000000a06742b */ /* 0x000fd00000000108 */
[----:B-123--:R-:W-:-:S08]  /*1500*/  DFMA R12, R8, R6, R8 ;  /* 0x00000006080c722b */ /* 0x00efd00000000008 */
        /* <DEDUP_REMOVED lines=12> */
.L_x_21:
[----:B------:R-:W0:Y:S02]  /*15d0*/  LDC.64 R4, c[0x0][0x380] ;  /* 0x0000e000ff047b82 */ /* 0x000e240000000a00 */
[----:B0-----:R-:W-:-:S05]  /*15e0*/  IMAD.WIDE R4, R3, 0x8, R4 ;  /* 0x0000000803047825 */ /* 0x001fca00078e0204 */
[----:B------:R-:W2:Y:S01]  /*15f0*/  LDG.E.64 R10, desc[UR6][R4.64] ;  /* 0x00000006040a7981 */ /* 0x000ea2000c1e1b00 */
[----:B------:R-:W-:-:S05]  /*1600*/  IMAD.WIDE.U32 R2, R2, 0x8, R4 ;  /* 0x0000000802027825 */ /* 0x000fca00078e0004 */
[----:B------:R-:W3:Y:S01]  /*1610*/  LDG.E.64 R12, desc[UR6][R2.64] ;  /* 0x00000006020c7981 */ /* 0x000ee2000c1e1b00 */
[----:B------:R-:W0:Y:S02]  /*1620*/  F2F.F32.F64 R6, R6 ;  /* 0x0000000600067310 */ /* 0x000e240000301000 */
[----:B0-----:R-:W-:-:S06]  /*1630*/  FMUL.RZ R14, R6, 0.15915493667125701904 ;  /* 0x3e22f983060e7820 */ /* 0x001fcc000040c000 */
[----:B------:R-:W-:Y:S08]  /*1640*/  MUFU.COS R0, R14 ;  /* 0x0000000e00007308 */ /* 0x000ff00000000000 */
[----:B------:R-:W3:Y:S02]  /*1650*/  MUFU.SIN R9, R14 ;  /* 0x0000000e00097308 */ /* 0x000ee40000000400 */
[-C--:B---3--:R-:W-:Y:S01]  /*1660*/  FFMA R8, R0, R12.reuse, R9 ;  /* 0x0000000c00087223 */ /* 0x088fe20000000009 */
[----:B------:R-:W-:-:S03]  /*1670*/  FMUL R12, R9, R12 ;  /* 0x0000000c090c7220 */ /* 0x000fc60000400000 */
[----:B------:R-:W-:Y:S01]  /*1680*/  FADD R9, R13, R8 ;  /* 0x000000080d097221 */ /* 0x000fe20000000000 */
[----:B------:R-:W-:-:S03]  /*1690*/  FFMA R12, R0, R13, -R12 ;  /* 0x0000000d000c7223 */ /* 0x000fc6000000080c */
[C-C-:B--2---:R-:W-:Y:S01]  /*16a0*/  FADD R8, R10.reuse, R9.reuse ;  /* 0x000000090a087221 */ /* 0x144fe20000000000 */
[----:B------:R-:W-:Y:S01]  /*16b0*/  FADD R10, R10, -R9 ;  /* 0x800000090a0a7221 */ /* 0x000fe20000000000 */
[C-C-:B------:R-:W-:Y:S01]  /*16c0*/  FADD R9, R11.reuse, R12.reuse ;  /* 0x0000000c0b097221 */ /* 0x140fe20000000000 */
[----:B------:R-:W-:-:S04]  /*16d0*/  FADD R11, R11, -R12 ;  /* 0x8000000c0b0b7221 */ /* 0x000fc80000000000 */
[----:B------:R-:W-:Y:S04]  /*16e0*/  STG.E.64 desc[UR6][R4.64], R8 ;  /* 0x0000000804007986 */ /* 0x000fe8000c101b06 */
[----:B------:R-:W-:Y:S01]  /*16f0*/  STG.E.64 desc[UR6][R2.64], R10 ;  /* 0x0000000a02007986 */ /* 0x000fe2000c101b06 */
[----:B------:R-:W-:Y:S05]  /*1700*/  EXIT ;  /* 0x000000000000794d */ /* 0x000fea0003800000 */
        .weak           $__internal_0_$__cuda_sm20_div_rn_f64_full
        .type           $__internal_0_$__cuda_sm20_div_rn_f64_full,@function
        .size           $__internal_0_$__cuda_sm20_div_rn_f64_full,(.L_x_37 - $__internal_0_$__cuda_sm20_div_rn_f64_full)
$__internal_0_$__cuda_sm20_div_rn_f64_full:
[C---:B------:R-:W-:Y:S01]  /*1710*/  FSETP.GEU.AND P0, PT, |R19|.reuse, 1.469367938527859385e-39, PT ;  /* 0x001000001300780b */ /* 0x040fe20003f0e200 */
[----:B------:R-:W-:Y:S01]  /*1720*/  IMAD.MOV.U32 R32, RZ, RZ, 0x1ca00000 ;  /* 0x1ca00000ff207424 */ /* 0x000fe200078e00ff */
[----:B------:R-:W-:Y:S01]  /*1730*/  LOP3.LUT R16, R19, 0x800fffff, RZ, 0xc0, !PT ;  /* 0x800fffff13107812 */ /* 0x000fe200078ec0ff */
[----:B------:R-:W-:Y:S01]  /*1740*/  BSSY.RECONVERGENT B1, `(.L_x_22) ;  /* 0x0000054000017945 */ /* 0x000fe20003800200 */
[----:B------:R-:W-:Y:S02]  /*1750*/  MOV R22, 0x1 ;  /* 0x0000000100167802 */ /* 0x000fe40000000f00 */
[----:B------:R-:W-:Y:S01]  /*1760*/  LOP3.LUT R17, R16, 0x3ff00000, RZ, 0xfc, !PT ;  /* 0x3ff0000010117812 */ /* 0x000fe200078efcff */
[----:B------:R-:W-:Y:S01]  /*1770*/  IMAD.MOV.U32 R16, RZ, RZ, R18 ;  /* 0x000000ffff107224 */ /* 0x000fe200078e0012 */
[C---:B------:R-:W-:Y:S02]  /*1780*/  FSETP.GEU.AND P3, PT, |R21|.reuse, 1.469367938527859385e-39, PT ;  /* 0x001000001500780b */ /* 0x040fe40003f6e200 */
[----:B------:R-:W-:-:S02]  /*1790*/  LOP3.LUT R31, R21, 0x7ff00000, RZ, 0xc0, !PT ;  /* 0x7ff00000151f7812 */ /* 0x000fc400078ec0ff */
[----:B------:R-:W-:Y:S01]  /*17a0*/  LOP3.LUT R34, R19, 0x7ff00000, RZ, 0xc0, !PT ;  /* 0x7ff0000013227812 */ /* 0x000fe200078ec0ff */
[----:B------:R-:W-:-:S03]  /*17b0*/  @!P0 DMUL R16, R18, 8.98846567431157953865e+307 ;  /* 0x7fe0000012108828 */ /* 0x000fc60000000000 */
[----:B------:R-:W-:-:S03]  /*17c0*/  ISETP.GE.U32.AND P2, PT, R31, R34, PT ;  /* 0x000000221f00720c */ /* 0x000fc60003f46070 */
[----:B------:R-:W0:Y:S02]  /*17d0*/  MUFU.RCP64H R23, R17 ;  /* 0x0000001100177308 */ /* 0x000e240000001800 */
[----:B------:R-:W-:Y:S02]  /*17e0*/  @!P3 LOP3.LUT R26, R19, 0x7ff00000, RZ, 0xc0, !PT ;  /* 0x7ff00000131ab812 */ /* 0x000fe400078ec0ff */
[----:B------:R-:W-:Y:S02]  /*17f0*/  @!P0 LOP3.LUT R34, R17, 0x7ff00000, RZ, 0xc0, !PT ;  /* 0x7ff0000011228812 */ /* 0x000fe400078ec0ff */
[----:B------:R-:W-:-:S04]  /*1800*/  @!P3 ISETP.GE.U32.AND P4, PT, R31, R26, PT ;  /* 0x0000001a1f00b20c */ /* 0x000fc80003f86070 */
[----:B------:R-:W-:-:S04]  /*1810*/  @!P3 SEL R27, R32, 0x63400000, !P4 ;  /* 0x63400000201bb807 */ /* 0x000fc80006000000 */
[----:B------:R-:W-:Y:S01]  /*1820*/  @!P3 LOP3.LUT R28, R27, 0x80000000, R21, 0xf8, !PT ;  /* 0x800000001b1cb812 */ /* 0x000fe200078ef815 */
[----:B0-----:R-:W-:-:S03]  /*1830*/  DFMA R24, R22, -R16, 1 ;  /* 0x3ff000001618742b */ /* 0x001fc60000000810 */
[----:B------:R-:W-:Y:S01]  /*1840*/  @!P3 LOP3.LUT R29, R28, 0x100000, RZ, 0xfc, !PT ;  /* 0x001000001c1db812 */ /* 0x000fe200078efcff */
[----:B------:R-:W-:-:S04]  /*1850*/  @!P3 IMAD.MOV.U32 R28, RZ, RZ, RZ ;  /* 0x000000ffff1cb224 */ /* 0x000fc800078e00ff */
[----:B------:R-:W-:-:S08]  /*1860*/  DFMA R24, R24, R24, R24 ;  /* 0x000000181818722b */ /* 0x000fd00000000018 */
[----:B------:R-:W-:Y:S01]  /*1870*/  DFMA R24, R22, R24, R22 ;  /* 0x000000181618722b */ /* 0x000fe20000000016 */
[----:B------:R-:W-:Y:S02]  /*1880*/  SEL R23, R32, 0x63400000, !P2 ;  /* 0x6340000020177807 */ /* 0x000fe40005000000 */
[----:B------:R-:W-:Y:S02]  /*1890*/  MOV R22, R20 ;  /* 0x0000001400167202 */ /* 0x000fe40000000f00 */
[----:B------:R-:W-:-:S03]  /*18a0*/  LOP3.LUT R23, R23, 0x800fffff, R21, 0xf8, !PT ;  /* 0x800fffff17177812 */ /* 0x000fc600078ef815 */
[----:B------:R-:W-:-:S03]  /*18b0*/  DFMA R26, R24, -R16, 1 ;  /* 0x3ff00000181a742b */ /* 0x000fc60000000810 */
[----:B------:R-:W-:-:S05]  /*18c0*/  @!P3 DFMA R22, R22, 2, -R28 ;  /* 0x400000001616b82b */ /* 0x000fca000000081c */
[----:B------:R-:W-:-:S08]  /*18d0*/  DFMA R24, R24, R26, R24 ;  /* 0x0000001a1818722b */ /* 0x000fd00000000018 */
[----:B------:R-:W-:-:S08]  /*18e0*/  DMUL R26, R24, R22 ;  /* 0x00000016181a7228 */ /* 0x000fd00000000000 */
[----:B------:R-:W-:-:S08]  /*18f0*/  DFMA R28, R26, -R16, R22 ;  /* 0x800000101a1c722b */ /* 0x000fd00000000016 */
[----:B------:R-:W-:Y:S01]  /*1900*/  DFMA R28, R24, R28, R26 ;  /* 0x0000001c181c722b */ /* 0x000fe2000000001a */
[----:B------:R-:W-:Y:S02]  /*1910*/  MOV R24, R31 ;  /* 0x0000001f00187202 */ /* 0x000fe40000000f00 */
[----:B------:R-:W-:Y:S02]  /*1920*/  @!P3 LOP3.LUT R24, R23, 0x7ff00000, RZ, 0xc0, !PT ;  /* 0x7ff000001718b812 */ /* 0x000fe400078ec0ff */
[----:B------:R-:W-:-:S03]  /*1930*/  IADD3 R26, PT, PT, R34, -0x1, RZ ;  /* 0xffffffff221a7810 */ /* 0x000fc60007ffe0ff */
[----:B------:R-:W-:-:S05]  /*1940*/  VIADD R25, R24, 0xffffffff ;  /* 0xffffffff18197836 */ /* 0x000fca0000000000 */
[----:B------:R-:W-:-:S04]  /*1950*/  ISETP.GT.U32.AND P0, PT, R25, 0x7feffffe, PT ;  /* 0x7feffffe1900780c */ /* 0x000fc80003f04070 */
[----:B------:R-:W-:-:S13]  /*1960*/  ISETP.GT.U32.OR P0, PT, R26, 0x7feffffe, P0 ;  /* 0x7feffffe1a00780c */ /* 0x000fda0000704470 */
[----:B------:R-:W-:Y:S05]  /*1970*/  @P0 BRA `(.L_x_23) ;  /* 0x00000000006c0947 */ /* 0x000fea0003800000 */
[----:B------:R-:W-:-:S04]  /*1980*/  LOP3.LUT R24, R19, 0x7ff00000, RZ, 0xc0, !PT ;  /* 0x7ff0000013187812 */ /* 0x000fc800078ec0ff */
[CC--:B------:R-:W-:Y:S02]  /*1990*/  VIADDMNMX R20, R31.reuse, -R24.reuse, 0xb9600000, !PT ;  /* 0xb96000001f147446 */ /* 0x0c0fe40007800918 */
[----:B------:R-:W-:Y:S02]  /*19a0*/  ISETP.GE.U32.AND P0, PT, R31, R24, PT ;  /* 0x000000181f00720c */ /* 0x000fe40003f06070 */
[----:B------:R-:W-:Y:S02]  /*19b0*/  VIMNMX R20, PT, PT, R20, 0x46a00000, PT ;  /* 0x46a0000014147848 */ /* 0x000fe40003fe0100 */
[----:B------:R-:W-:-:S05]  /*19c0*/  SEL R21, R32, 0x63400000, !P0 ;  /* 0x6340000020157807 */ /* 0x000fca0004000000 */
[----:B------:R-:W-:Y:S02]  /*19d0*/  IMAD.IADD R24, R20, 0x1, -R21 ;  /* 0x0000000114187824 */ /* 0x000fe400078e0a15 */
[----:B------:R-:W-:-:S03]  /*19e0*/  IMAD.MOV.U32 R20, RZ, RZ, RZ ;  /* 0x000000ffff147224 */ /* 0x000fc600078e00ff */
[----:B------:R-:W-:-:S06]  /*19f0*/  IADD3 R21, PT, PT, R24, 0x7fe00000, RZ ;  /* 0x7fe0000018157810 */ /* 0x000fcc0007ffe0ff */
[----:B------:R-:W-:-:S10]  /*1a00*/  DMUL R26, R28, R20 ;  /* 0x000000141c1a7228 */ /* 0x000fd40000000000 */
[----:B------:R-:W-:-:S13]  /*1a10*/  FSETP.GTU.AND P0, PT, |R27|, 1.469367938527859385e-39, PT ;  /* 0x001000001b00780b */ /* 0x000fda0003f0c200 */
[----:B------:R-:W-:Y:S05]  /*1a20*/  @P0 BRA `(.L_x_24) ;  /* 0x0000000000940947 */ /* 0x000fea0003800000 */
[----:B------:R-:W-:Y:S01]  /*1a30*/  DFMA R16, R28, -R16, R22 ;  /* 0x800000101c10722b */ /* 0x000fe20000000016 */
[----:B------:R-:W-:-:S09]  /*1a40*/  MOV R20, RZ ;  /* 0x000000ff00147202 */ /* 0x000fd20000000f00 */
[C---:B------:R-:W-:Y:S02]  /*1a50*/  FSETP.NEU.AND P0, PT, R17.reuse, RZ, PT ;  /* 0x000000ff1100720b */ /* 0x040fe40003f0d000 */
[----:B------:R-:W-:-:S04]  /*1a60*/  LOP3.LUT R19, R17, 0x80000000, R19, 0x48, !PT ;  /* 0x8000000011137812 */ /* 0x000fc800078e4813 */
[----:B------:R-:W-:-:S07]  /*1a70*/  LOP3.LUT R21, R19, R21, RZ, 0xfc, !PT ;  /* 0x0000001513157212 */ /* 0x000fce00078efcff */
[----:B------:R-:W-:Y:S05]  /*1a80*/  @!P0 BRA `(.L_x_24) ;  /* 0x00000000007c8947 */ /* 0x000fea0003800000 */
[----:B------:R-:W-:Y:S01]  /*1a90*/  IMAD.MOV R17, RZ, RZ, -R24 ;  /* 0x000000ffff117224 */ /* 0x000fe200078e0a18 */
[----:B------:R-:W-:Y:S01]  /*1aa0*/  MOV R16, RZ ;  /* 0x000000ff00107202 */ /* 0x000fe20000000f00 */
[----:B------:R-:W-:-:S05]  /*1ab0*/  DMUL.RP R20, R28, R20 ;  /* 0x000000141c147228 */ /* 0x000fca0000008000 */
[----:B------:R-:W-:-:S05]  /*1ac0*/  DFMA R16, R26, -R16, R28 ;  /* 0x800000101a10722b */ /* 0x000fca000000001c */
[----:B------:R-:W-:Y:S02]  /*1ad0*/  LOP3.LUT R19, R21, R19, RZ, 0x3c, !PT ;  /* 0x0000001315137212 */ /* 0x000fe400078e3cff */
[----:B------:R-:W-:-:S04]  /*1ae0*/  IADD3 R16, PT, PT, -R24, -0x43300000, RZ ;  /* 0xbcd0000018107810 */ /* 0x000fc80007ffe1ff */
[----:B------:R-:W-:-:S04]  /*1af0*/  FSETP.NEU.AND P0, PT, |R17|, R16, PT ;  /* 0x000000101100720b */ /* 0x000fc80003f0d200 */
[----:B------:R-:W-:Y:S02]  /*1b00*/  FSEL R26, R20, R26, !P0 ;  /* 0x0000001a141a7208 */ /* 0x000fe40004000000 */
[----:B------:R-:W-:Y:S01]  /*1b10*/  FSEL R27, R19, R27, !P0 ;  /* 0x0000001b131b7208 */ /* 0x000fe20004000000 */
[----:B------:R-:W-:Y:S06]  /*1b20*/  BRA `(.L_x_24) ;  /* 0x0000000000547947 */ /* 0x000fec0003800000 */
.L_x_23:
[----:B------:R-:W-:-:S14]  /*1b30*/  DSETP.NAN.AND P0, PT, R20, R20, PT ;  /* 0x000000141400722a */ /* 0x000fdc0003f08000 */
[----:B------:R-:W-:Y:S05]  /*1b40*/  @P0 BRA `(.L_x_25) ;  /* 0x0000000000440947 */ /* 0x000fea0003800000 */
[----:B------:R-:W-:-:S14]  /*1b50*/  DSETP.NAN.AND P0, PT, R18, R18, PT ;  /* 0x000000121200722a */ /* 0x000fdc0003f08000 */
[----:B------:R-:W-:Y:S05]  /*1b60*/  @P0 BRA `(.L_x_26) ;  /* 0x0000000000300947 */ /* 0x000fea0003800000 */
[----:B------:R-:W-:Y:S01]  /*1b70*/  ISETP.NE.AND P0, PT, R24, R34, PT ;  /* 0x000000221800720c */ /* 0x000fe20003f05270 */
[----:B------:R-:W-:Y:S01]  /*1b80*/  IMAD.MOV.U32 R26, RZ, RZ, 0x0 ;  /* 0x00000000ff1a7424 */ /* 0x000fe200078e00ff */
[----:B------:R-:W-:-:S11]  /*1b90*/  MOV R27, 0xfff80000 ;  /* 0xfff80000001b7802 */ /* 0x000fd60000000f00 */
[----:B------:R-:W-:Y:S05]  /*1ba0*/  @!P0 BRA `(.L_x_24) ;  /* 0x0000000000348947 */ /* 0x000fea0003800000 */
[----:B------:R-:W-:Y:S02]  /*1bb0*/  ISETP.NE.AND P0, PT, R24, 0x7ff00000, PT ;  /* 0x7ff000001800780c */ /* 0x000fe40003f05270 */
[----:B------:R-:W-:Y:S02]  /*1bc0*/  LOP3.LUT R27, R21, 0x80000000, R19, 0x48, !PT ;  /* 0x80000000151b7812 */ /* 0x000fe400078e4813 */
[----:B------:R-:W-:-:S13]  /*1bd0*/  ISETP.EQ.OR P0, PT, R34, RZ, !P0 ;  /* 0x000000ff2200720c */ /* 0x000fda0004702670 */
[----:B------:R-:W-:Y:S01]  /*1be0*/  @P0 LOP3.LUT R16, R27, 0x7ff00000, RZ, 0xfc, !PT ;  /* 0x7ff000001b100812 */ /* 0x000fe200078efcff */
[----:B------:R-:W-:Y:S01]  /*1bf0*/  @!P0 IMAD.MOV.U32 R26, RZ, RZ, RZ ;  /* 0x000000ffff1a8224 */ /* 0x000fe200078e00ff */
[----:B------:R-:W-:-:S03]  /*1c00*/  @P0 MOV R26, RZ ;  /* 0x000000ff001a0202 */ /* 0x000fc60000000f00 */
[----:B------:R-:W-:Y:S01]  /*1c10*/  @P0 IMAD.MOV.U32 R27, RZ, RZ, R16 ;  /* 0x000000ffff1b0224 */ /* 0x000fe200078e0010 */
[----:B------:R-:W-:Y:S06]  /*1c20*/  BRA `(.L_x_24) ;  /* 0x0000000000147947 */ /* 0x000fec0003800000 */
.L_x_26:
[----:B------:R-:W-:Y:S02]  /*1c30*/  LOP3.LUT R27, R19, 0x80000, RZ, 0xfc, !PT ;  /* 0x00080000131b7812 */ /* 0x000fe400078efcff */
[----:B------:R-:W-:Y:S01]  /*1c40*/  MOV R26, R18 ;  /* 0x00000012001a7202 */ /* 0x000fe20000000f00 */
[----:B------:R-:W-:Y:S06]  /*1c50*/  BRA `(.L_x_24) ;  /* 0x0000000000087947 */ /* 0x000fec0003800000 */
.L_x_25:
[----:B------:R-:W-:Y:S01]  /*1c60*/  LOP3.LUT R27, R21, 0x80000, RZ, 0xfc, !PT ;  /* 0x00080000151b7812 */ /* 0x000fe200078efcff */
[----:B------:R-:W-:-:S07]  /*1c70*/  IMAD.MOV.U32 R26, RZ, RZ, R20 ;  /* 0x000000ffff1a7224 */ /* 0x000fce00078e0014 */
.L_x_24:
[----:B------:R-:W-:Y:S05]  /*1c80*/  BSYNC.RECONVERGENT B1 ;  /* 0x0000000000017941 */ /* 0x000fea0003800200 */
.L_x_22:
[----:B------:R-:W-:Y:S01]  /*1c90*/  HFMA2 R17, -RZ, RZ, 0, 0 ;  /* 0x00000000ff117431 */ /* 0x000fe200000001ff */
[----:B------:R-:W-:-:S04]  /*1ca0*/  MOV R16, R0 ;  /* 0x0000000000107202 */ /* 0x000fc80000000f00 */
[----:B------:R-:W-:Y:S05]  /*1cb0*/  RET.REL.NODEC R16 `(_Z17inplace_fft_outerP6float2iim) ;  /* 0xffffffe010d07950 */ /* 0x000fea0003c3ffff */
.L_x_27:
[----:B------:R-:W-:-:S00]  /*1cc0*/  BRA `(.L_x_27) ;  /* 0xfffffffc00fc7947 */ /* 0x000fc0000383ffff */
[----:B------:R-:W-:-:S00]  /*1cd0*/  NOP ;  /* 0x0000000000007918 */ /* 0x000fc00000000000 */
        /* <DEDUP_REMOVED lines=10> */
.L_x_37:


//--------------------- .text._Z11inplace_fftP6float2iiim --------------------------
	.section	.text._Z11inplace_fftP6float2iiim,"ax",@progbits
	.align	128
        .global         _Z11inplace_fftP6float2iiim
        .type           _Z11inplace_fftP6float2iiim,@function
        .size           _Z11inplace_fftP6float2iiim,(.L_x_38 - _Z11inplace_fftP6float2iiim)
        .other          _Z11inplace_fftP6float2iiim,@"STO_CUDA_ENTRY STV_DEFAULT"
_Z11inplace_fftP6float2iiim:
.text._Z11inplace_fftP6float2iiim:
[----:B------:R-:W-:Y:S01]  /*0000*/  LDC R1, c[0x0][0x37c] ;  /* 0x0000df00ff017b82 */ /* 0x000fe20000000800 */
[----:B------:R-:W0:Y:S07]  /*0010*/  S2R R15, SR_TID.X ;  /* 0x00000000000f7919 */ /* 0x000e2e0000002100 */
[----:B------:R-:W0:Y:S01]  /*0020*/  S2UR UR4, SR_CTAID.X ;  /* 0x00000000000479c3 */ /* 0x000e220000002500 */
[----:B------:R-:W1:Y:S07]  /*0030*/  LDCU UR5, c[0x0][0x390] ;  /* 0x00007200ff0577ac */ /* 0x000e6e0008000800 */
[----:B------:R-:W0:Y:S08]  /*0040*/  LDC R0, c[0x0][0x398] ;  /* 0x0000e600ff007b82 */ /* 0x000e300000000800 */
[----:B------:R-:W2:Y:S01]  /*0050*/  LDC.64 R4, c[0x0][0x388] ;  /* 0x0000e200ff047b82 */ /* 0x000ea20000000a00 */
[----:B0-----:R-:W-:Y:S01]  /*0060*/  IMAD R15, R0, UR4, R15 ;  /* 0x00000004000f7c24 */ /* 0x001fe2000f8e020f */
[----:B--2---:R-:W-:-:S03]  /*0070*/  LEA.HI R0, R5, R5, RZ, 0x1 ;  /* 0x0000000505007211 */ /* 0x004fc600078f08ff */
[----:B------:R-:W-:Y:S01]  /*0080*/  IMAD.IADD R9, R15, 0x1, R4 ;  /* 0x000000010f097824 */ /* 0x000fe200078e0204 */
[----:B------:R-:W-:-:S05]  /*0090*/  SHF.R.S32.HI R0, RZ, 0x1, R0 ;  /* 0x00000001ff007819 */ /* 0x000fca0000011400 */
[----:B------:R-:W-:-:S05]  /*00a0*/  IMAD.IADD R2, R9, 0x1, R0 ;  /* 0x0000000109027824 */ /* 0x000fca00078e0200 */
[----:B-1----:R-:W-:-:S04]  /*00b0*/  ISETP.GE.AND P0, PT, R2, UR5, PT ;  /* 0x0000000502007c0c */ /* 0x002fc8000bf06270 */
[----:B------:R-:W-:-:S13]  /*00c0*/  ISETP.GE.OR P0, PT, R15, R0, P0 ;  /* 0x000000000f00720c */ /* 0x000fda0000706670 */
[----:B------:R-:W-:Y:S05]  /*00d0*/  @P0 EXIT ;  /* 0x000000000000094d */ /* 0x000fea0003800000 */
[----:B------:R-:W0:Y:S01]  /*00e0*/  I2F.F64 R4, R5 ;  /* 0x0000000500047312 */ /* 0x000e220000201c00 */
[----:B------:R-:W-:Y:S01]  /*00f0*/  IMAD.MOV.U32 R2, RZ, RZ, 0x1 ;  /* 0x00000001ff027424 */ /* 0x000fe200078e00ff */
[----:B------:R-:W-:Y:S01]  /*0100*/  UMOV UR4, 0x54442d18 ;  /* 0x54442d1800047882 */ /* 0x000fe20000000000 */
[----:B------:R-:W-:Y:S01]  /*0110*/  UMOV UR5, 0x401921fb ;  /* 0x401921fb00057882 */ /* 0x000fe20000000000 */
[----:B------:R-:W-:Y:S04]  /*0120*/  BSSY.RECONVERGENT B0, `(.L_x_28) ;  /* 0x0000015000007945 */ /* 0x000fe80003800200 */
[----:B0-----:R-:W0:Y:S02]  /*0130*/  MUFU.RCP64H R3, R5 ;  /* 0x0000000500037308 */ /* 0x001e240000001800 */
[----:B0-----:R-:W-:-:S08]  /*0140*/  DFMA R6, -R4, R2, 1 ;  /* 0x3ff000000406742b */ /* 0x001fd00000000102 */
[----:B------:R-:W-:Y:S02]  /*0150*/  DFMA R10, R6, R6, R6 ;  /* 0x00000006060a722b */ /* 0x000fe40000000006 */
[----:B------:R-:W0:Y:S06]  /*0160*/  I2F.F64 R6, R15 ;  /* 0x0000000f00067312 */ /* 0x000e2c0000201c00 */
[----:B------:R-:W-:-:S08]  /*0170*/  DFMA R10, R2, R10, R2 ;  /* 0x0000000a020a722b */ /* 0x000fd00000000002 */
[----:B------:R-:W-:Y:S02]  /*0180*/  DFMA R2, -R4, R10, 1 ;  /* 0x3ff000000402742b */ /* 0x000fe4000000010a */
[----:B0-----:R-:W-:Y:S01]  /*0190*/  DMUL R6, R6, UR4 ;  /* 0x0000000406067c28 */ /* 0x001fe20008000000 */
[----:B------:R-:W0:Y:S05]  /*01a0*/  LDCU.64 UR4, c[0x0][0x358] ;  /* 0x00006b00ff0477ac */ /* 0x000e2a0008000a00 */
[----:B------:R-:W-:-:S04]  /*01b0*/  DFMA R2, R10, R2, R10 ;  /* 0x000000020a02722b */ /* 0x000fc8000000000a */
[----:B------:R-:W-:-:S04]  /*01c0*/  FSETP.GEU.AND P1, PT, |R7|, 6.5827683646048100446e-37, PT ;  /* 0x036000000700780b */ /* 0x000fc80003f2e200 */
[----:B------:R-:W-:-:S08]  /*01d0*/  DMUL R10, R6, R2 ;  /* 0x00000002060a7228 */ /* 0x000fd00000000000 */
[----:B------:R-:W-:-:S08]  /*01e0*/  DFMA R12, -R4, R10, R6 ;  /* 0x0000000a040c722b */ /* 0x000fd00000000106 */
[----:B------:R-:W-:-:S10]  /*01f0*/  DFMA R2, R2, R12, R10 ;  /* 0x0000000c0202722b */ /* 0x000fd4000000000a */
[----:B------:R-:W-:-:S05]  /*0200*/  FFMA R8, RZ, R5, R3 ;  /* 0x00000005ff087223 */ /* 0x000fca0000000003 */
[----:B------:R-:W-:-:S13]  /*0210*/  FSETP.GT.AND P0, PT, |R8|, 1.469367938527859385e-39, PT ;  /* 0x001000000800780b */ /* 0x000fda0003f04200 */
[----:B0-----:R-:W-:Y:S05]  /*0220*/  @P0 BRA P1, `(.L_x_29) ;  /* 0x0000000000100947 */ /* 0x001fea0000800000 */
[----:B------:R-:W-:-:S07]  /*0230*/  MOV R8, 0x250 ;  /* 0x0000025000087802 */ /* 0x000fce0000000f00 */
[----:B------:R-:W-:Y:S05]  /*0240*/  CALL.REL.NOINC `($__internal_1_$__cuda_sm20_div_rn_f64_full) ;  /* 0x00000000005c7944 */ /* 0x000fea0003c00000 */
[----:B------:R-:W-:Y:S02]  /*0250*/  IMAD.MOV.U32 R2, RZ, RZ, R12 ;  /* 0x000000ffff027224 */ /* 0x000fe400078e000c */
[----:B------:R-:W-:-:S07]  /*0260*/  IMAD.MOV.U32 R3, RZ, RZ, R13 ;  /* 0x000000ffff037224 */ /* 0x000fce00078e000d */
.L_x_29:
[----:B------:R-:W-:Y:S05]  /*0270*/  BSYNC.RECONVERGENT B0 ;  /* 0x0000000000007941 */ /* 0x000fea0003800200 */
.L_x_28:
[----:B------:R-:W0:Y:S02]  /*0280*/  LDC.64 R4, c[0x0][0x380] ;  /* 0x0000e000ff047b82 */ /* 0x000e240000000a00 */
[----:B0-----:R-:W-:-:S05]  /*0290*/  IMAD.WIDE R4, R9, 0x8, R4 ;  /* 0x0000000809047825 */ /* 0x001fca00078e0204 */
[----:B------:R-:W2:Y:S01]  /*02a0*/  LDG.E.64 R10, desc[UR4][R4.64] ;  /* 0x00000004040a7981 */ /* 0x000ea2000c1e1b00 */
[----:B------:R-:W-:-:S05]  /*02b0*/  IMAD.WIDE R6, R0, 0x8, R4 ;  /* 0x0000000800067825 */ /* 0x000fca00078e0204 */
        /* <DEDUP_REMOVED lines=16> */
        .weak           $__internal_1_$__cuda_sm20_div_rn_f64_full
        .type           $__internal_1_$__cuda_sm20_div_rn_f64_full,@function
        .size           $__internal_1_$__cuda_sm20_div_rn_f64_full,(.L_x_38 - $__internal_1_$__cuda_sm20_div_rn_f64_full)
$__internal_1_$__cuda_sm20_div_rn_f64_full:
[C---:B------:R-:W-:Y:S01]  /*03c0*/  FSETP.GEU.AND P0, PT, |R5|.reuse, 1.469367938527859385e-39, PT ;  /* 0x001000000500780b */ /* 0x040fe20003f0e200 */
[----:B------:R-:W-:Y:S01]  /*03d0*/  IMAD.MOV.U32 R10, RZ, RZ, 0x1 ;  /* 0x00000001ff0a7424 */ /* 0x000fe200078e00ff */
[----:B------:R-:W-:Y:S01]  /*03e0*/  LOP3.LUT R2, R5, 0x800fffff, RZ, 0xc0, !PT ;  /* 0x800fffff05027812 */ /* 0x000fe200078ec0ff */
[----:B------:R-:W-:Y:S01]  /*03f0*/  BSSY.RECONVERGENT B1, `(.L_x_30) ;  /* 0x0000055000017945 */ /* 0x000fe20003800200 */
[C---:B------:R-:W-:Y:S02]  /*0400*/  FSETP.GEU.AND P2, PT, |R7|.reuse, 1.469367938527859385e-39, PT ;  /* 0x001000000700780b */ /* 0x040fe40003f4e200 */
[----:B------:R-:W-:Y:S01]  /*0410*/  LOP3.LUT R3, R2, 0x3ff00000, RZ, 0xfc, !PT ;  /* 0x3ff0000002037812 */ /* 0x000fe200078efcff */
[----:B------:R-:W-:Y:S01]  /*0420*/  IMAD.MOV.U32 R2, RZ, RZ, R4 ;  /* 0x000000ffff027224 */ /* 0x000fe200078e0004 */
[----:B------:R-:W-:-:S05]  /*0430*/  LOP3.LUT R12, R7, 0x7ff00000, RZ, 0xc0, !PT ;  /* 0x7ff00000070c7812 */ /* 0x000fca00078ec0ff */
[----:B------:R-:W-:-:S04]  /*0440*/  @!P0 DMUL R2, R4, 8.98846567431157953865e+307 ;  /* 0x7fe0000004028828 */ /* 0x000fc80000000000 */
[----:B------:R-:W-:Y:S01]  /*0450*/  @!P2 LOP3.LUT R13, R5, 0x7ff00000, RZ, 0xc0, !PT ;  /* 0x7ff00000050da812 */ /* 0x000fe200078ec0ff */
[----:B------:R-:W-:Y:S01]  /*0460*/  @!P2 IMAD.MOV.U32 R18, RZ, RZ, RZ ;  /* 0x000000ffff12a224 */ /* 0x000fe200078e00ff */
[----:B------:R-:W0:Y:S02]  /*0470*/  MUFU.RCP64H R11, R3 ;  /* 0x00000003000b7308 */ /* 0x000e240000001800 */
[----:B------:R-:W-:Y:S01]  /*0480*/  @!P2 ISETP.GE.U32.AND P3, PT, R12, R13, PT ;  /* 0x0000000d0c00a20c */ /* 0x000fe20003f66070 */
[----:B------:R-:W-:-:S05]  /*0490*/  IMAD.MOV.U32 R13, RZ, RZ, 0x1ca00000 ;  /* 0x1ca00000ff0d7424 */ /* 0x000fca00078e00ff */
[----:B------:R-:W-:-:S04]  /*04a0*/  @!P2 SEL R19, R13, 0x63400000, !P3 ;  /* 0x634000000d13a807 */ /* 0x000fc80005800000 */
[----:B------:R-:W-:-:S04]  /*04b0*/  @!P2 LOP3.LUT R19, R19, 0x80000000, R7, 0xf8, !PT ;  /* 0x800000001313a812 */ /* 0x000fc800078ef807 */
[----:B------:R-:W-:Y:S01]  /*04c0*/  @!P2 LOP3.LUT R19, R19, 0x100000, RZ, 0xfc, !PT ;  /* 0x001000001313a812 */ /* 0x000fe200078efcff */
[----:B0-----:R-:W-:-:S08]  /*04d0*/  DFMA R14, R10, -R2, 1 ;  /* 0x3ff000000a0e742b */ /* 0x001fd00000000802 */
[----:B------:R-:W-:Y:S01]  /*04e0*/  DFMA R16, R14, R14, R14 ;  /* 0x0000000e0e10722b */ /* 0x000fe2000000000e */
[----:B------:R-:W-:-:S04]  /*04f0*/  LOP3.LUT R15, R5, 0x7ff00000, RZ, 0xc0, !PT ;  /* 0x7ff00000050f7812 */ /* 0x000fc800078ec0ff */
[----:B------:R-:W-:-:S03]  /*0500*/  ISETP.GE.U32.AND P1, PT, R12, R15, PT ;  /* 0x0000000f0c00720c */ /* 0x000fc60003f26070 */
[----:B------:R-:W-:Y:S01]  /*0510*/  DFMA R16, R10, R16, R10 ;  /* 0x000000100a10722b */ /* 0x000fe2000000000a */
[----:B------:R-:W-:Y:S01]  /*0520*/  SEL R11, R13, 0x63400000, !P1 ;  /* 0x634000000d0b7807 */ /* 0x000fe20004800000 */
[----:B------:R-:W-:-:S03]  /*0530*/  IMAD.MOV.U32 R10, RZ, RZ, R6 ;  /* 0x000000ffff0a7224 */ /* 0x000fc600078e0006 */
[----:B------:R-:W-:-:S03]  /*0540*/  LOP3.LUT R11, R11, 0x800fffff, R7, 0xf8, !PT ;  /* 0x800fffff0b0b7812 */ /* 0x000fc600078ef807 */
[----:B------:R-:W-:-:S03]  /*0550*/  DFMA R20, R16, -R2, 1 ;  /* 0x3ff000001014742b */ /* 0x000fc60000000802 */
[----:B------:R-:W-:-:S05]  /*0560*/  @!P2 DFMA R10, R10, 2, -R18 ;  /* 0x400000000a0aa82b */ /* 0x000fca0000000812 */
[----:B------:R-:W-:Y:S01]  /*0570*/  DFMA R16, R16, R20, R16 ;  /* 0x000000141010722b */ /* 0x000fe20000000010 */
[----:B------:R-:W-:Y:S02]  /*0580*/  IMAD.MOV.U32 R21, RZ, RZ, R12 ;  /* 0x000000ffff157224 */ /* 0x000fe400078e000c */
[----:B------:R-:W-:Y:S01]  /*0590*/  IMAD.MOV.U32 R20, RZ, RZ, R15 ;  /* 0x000000ffff147224 */ /* 0x000fe200078e000f */
[----:B------:R-:W-:Y:S02]  /*05a0*/  @!P0 LOP3.LUT R20, R3, 0x7ff00000, RZ, 0xc0, !PT ;  /* 0x7ff0000003148812 */ /* 0x000fe400078ec0ff */
[----:B------:R-:W-:Y:S02]  /*05b0*/  @!P2 LOP3.LUT R21, R11, 0x7ff00000, RZ, 0xc0, !PT ;  /* 0x7ff000000b15a812 */ /* 0x000fe400078ec0ff */
[----:B------:R-:W-:Y:S01]  /*05c0*/  DMUL R18, R16, R10 ;  /* 0x0000000a10127228 */ /* 0x000fe20000000000 */
[----:B------:R-:W-:Y:S02]  /*05d0*/  VIADD R23, R20, 0xffffffff ;  /* 0xffffffff14177836 */ /* 0x000fe40000000000 */
[----:B------:R-:W-:-:S05]  /*05e0*/  VIADD R22, R21, 0xffffffff ;  /* 0xffffffff15167836 */ /* 0x000fca0000000000 */
[----:B------:R-:W-:Y:S01]  /*05f0*/  DFMA R14, R18, -R2, R10 ;  /* 0x80000002120e722b */ /* 0x000fe2000000000a */
[----:B------:R-:W-:-:S04]  /*0600*/  ISETP.GT.U32.AND P0, PT, R22, 0x7feffffe, PT ;  /* 0x7feffffe1600780c */ /* 0x000fc80003f04070 */
[----:B------:R-:W-:-:S03]  /*0610*/  ISETP.GT.U32.OR P0, PT, R23, 0x7feffffe, P0 ;  /* 0x7feffffe1700780c */ /* 0x000fc60000704470 */
[----:B------:R-:W-:-:S10]  /*0620*/  DFMA R14, R16, R14, R18 ;  /* 0x0000000e100e722b */ /* 0x000fd40000000012 */
[----:B------:R-:W-:Y:S05]  /*0630*/  @P0 BRA `(.L_x_31) ;  /* 0x00000000006c0947 */ /* 0x000fea0003800000 */
[----:B------:R-:W-:-:S04]  /*0640*/  LOP3.LUT R7, R5, 0x7ff00000, RZ, 0xc0, !PT ;  /* 0x7ff0000005077812 */ /* 0x000fc800078ec0ff */
[CC--:B------:R-:W-:Y:S02]  /*0650*/  VIADDMNMX R6, R12.reuse, -R7.reuse, 0xb9600000, !PT ;  /* 0xb96000000c067446 */ /* 0x0c0fe40007800907 */
[----:B------:R-:W-:Y:S02]  /*0660*/  ISETP.GE.U32.AND P0, PT, R12, R7, PT ;  /* 0x000000070c00720c */ /* 0x000fe40003f06070 */
[----:B------:R-:W-:Y:S02]  /*0670*/  VIMNMX R6, PT, PT, R6, 0x46a00000, PT ;  /* 0x46a0000006067848 */ /* 0x000fe40003fe0100 */
[----:B------:R-:W-:-:S05]  /*0680*/  SEL R13, R13, 0x63400000, !P0 ;  /* 0x634000000d0d7807 */ /* 0x000fca0004000000 */
[----:B------:R-:W-:Y:S02]  /*0690*/  IMAD.IADD R16, R6, 0x1, -R13 ;  /* 0x0000000106107824 */ /* 0x000fe400078e0a0d */
[----:B------:R-:W-:Y:S02]  /*06a0*/  IMAD.MOV.U32 R6, RZ, RZ, RZ ;  /* 0x000000ffff067224 */ /* 0x000fe400078e00ff */
[----:B------:R-:W-:-:S06]  /*06b0*/  VIADD R7, R16, 0x7fe00000 ;  /* 0x7fe0000010077836 */ /* 0x000fcc0000000000 */
[----:B------:R-:W-:-:S10]  /*06c0*/  DMUL R12, R14, R6 ;  /* 0x000000060e0c7228 */ /* 0x000fd40000000000 */
[----:B------:R-:W-:-:S13]  /*06d0*/  FSETP.GTU.AND P0, PT, |R13|, 1.469367938527859385e-39, PT ;  /* 0x001000000d00780b */ /* 0x000fda0003f0c200 */
[----:B------:R-:W-:Y:S05]  /*06e0*/  @P0 BRA `(.L_x_32) ;  /* 0x0000000000940947 */ /* 0x000fea0003800000 */
[----:B------:R-:W-:Y:S01]  /*06f0*/  DFMA R2, R14, -R2, R10 ;  /* 0x800000020e02722b */ /* 0x000fe2000000000a */
[----:B------:R-:W-:-:S09]  /*0700*/  IMAD.MOV.U32 R6, RZ, RZ, RZ ;  /* 0x000000ffff067224 */ /* 0x000fd200078e00ff */
[C---:B------:R-:W-:Y:S02]  /*0710*/  FSETP.NEU.AND P0, PT, R3.reuse, RZ, PT ;  /* 0x000000ff0300720b */ /* 0x040fe40003f0d000 */
[----:B------:R-:W-:-:S04]  /*0720*/  LOP3.LUT R5, R3, 0x80000000, R5, 0x48, !PT ;  /* 0x8000000003057812 */ /* 0x000fc800078e4805 */
[----:B------:R-:W-:-:S07]  /*0730*/  LOP3.LUT R7, R5, R7, RZ, 0xfc, !PT ;  /* 0x0000000705077212 */ /* 0x000fce00078efcff */
[----:B------:R-:W-:Y:S05]  /*0740*/  @!P0 BRA `(.L_x_32) ;  /* 0x00000000007c8947 */ /* 0x000fea0003800000 */
[----:B------:R-:W-:Y:S01]  /*0750*/  IMAD.MOV R3, RZ, RZ, -R16 ;  /* 0x000000ffff037224 */ /* 0x000fe200078e0a10 */
[----:B------:R-:W-:Y:S01]  /*0760*/  DMUL.RP R6, R14, R6 ;  /* 0x000000060e067228 */ /* 0x000fe20000008000 */
[----:B------:R-:W-:-:S06]  /*0770*/  IMAD.MOV.U32 R2, RZ, RZ, RZ ;  /* 0x000000ffff027224 */ /* 0x000fcc00078e00ff */
[----:B------:R-:W-:-:S03]  /*0780*/  DFMA R2, R12, -R2, R14 ;  /* 0x800000020c02722b */ /* 0x000fc6000000000e */
[----:B------:R-:W-:-:S03]  /*0790*/  LOP3.LUT R5, R7, R5, RZ, 0x3c, !PT ;  /* 0x0000000507057212 */ /* 0x000fc600078e3cff */
[----:B------:R-:W-:-:S04]  /*07a0*/  IADD3 R2, PT, PT, -R16, -0x43300000, RZ ;  /* 0xbcd0000010027810 */ /* 0x000fc80007ffe1ff */
[----:B------:R-:W-:-:S04]  /*07b0*/  FSETP.NEU.AND P0, PT, |R3|, R2, PT ;  /* 0x000000020300720b */ /* 0x000fc80003f0d200 */
[----:B------:R-:W-:Y:S02]  /*07c0*/  FSEL R12, R6, R12, !P0 ;  /* 0x0000000c060c7208 */ /* 0x000fe40004000000 */
[----:B------:R-:W-:Y:S01]  /*07d0*/  FSEL R13, R5, R13, !P0 ;  /* 0x0000000d050d7208 */ /* 0x000fe20004000000 */
[----:B------:R-:W-:Y:S06]  /*07e0*/  BRA `(.L_x_32) ;  /* 0x0000000000547947 */ /* 0x000fec0003800000 */
.L_x_31:
[----:B------:R-:W-:-:S14]  /*07f0*/  DSETP.NAN.AND P0, PT, R6, R6, PT ;  /* 0x000000060600722a */ /* 0x000fdc0003f08000 */
[----:B------:R-:W-:Y:S05]  /*0800*/  @P0 BRA `(.L_x_33) ;  /* 0x0000000000440947 */ /* 0x000fea0003800000 */
[----:B------:R-:W-:-:S14]  /*0810*/  DSETP.NAN.AND P0, PT, R4, R4, PT ;  /* 0x000000040400722a */ /* 0x000fdc0003f08000 */
[----:B------:R-:W-:Y:S05]  /*0820*/  @P0 BRA `(.L_x_34) ;  /* 0x0000000000300947 */ /* 0x000fea0003800000 */
[----:B------:R-:W-:Y:S01]  /*0830*/  ISETP.NE.AND P0, PT, R21, R20, PT ;  /* 0x000000141500720c */ /* 0x000fe20003f05270 */
[----:B------:R-:W-:Y:S02]  /*0840*/  IMAD.MOV.U32 R12, RZ, RZ, 0x0 ;  /* 0x00000000ff0c7424 */ /* 0x000fe400078e00ff */
[----:B------:R-:W-:-:S10]  /*0850*/  IMAD.MOV.U32 R13, RZ, RZ, -0x80000 ;  /* 0xfff80000ff0d7424 */ /* 0x000fd400078e00ff */
[----:B------:R-:W-:Y:S05]  /*0860*/  @!P0 BRA `(.L_x_32) ;  /* 0x0000000000348947 */ /* 0x000fea0003800000 */
[----:B------:R-:W-:Y:S02]  /*0870*/  ISETP.NE.AND P0, PT, R21, 0x7ff00000, PT ;  /* 0x7ff000001500780c */ /* 0x000fe40003f05270 */
[----:B------:R-:W-:Y:S02]  /*0880*/  LOP3.LUT R13, R7, 0x80000000, R5, 0x48, !PT ;  /* 0x80000000070d7812 */ /* 0x000fe400078e4805 */
[----:B------:R-:W-:-:S13]  /*0890*/  ISETP.EQ.OR P0, PT, R20, RZ, !P0 ;  /* 0x000000ff1400720c */ /* 0x000fda0004702670 */
[----:B------:R-:W-:Y:S01]  /*08a0*/  @P0 LOP3.LUT R2, R13, 0x7ff00000, RZ, 0xfc, !PT ;  /* 0x7ff000000d020812 */ /* 0x000fe200078efcff */
[----:B------:R-:W-:Y:S02]  /*08b0*/  @!P0 IMAD.MOV.U32 R12, RZ, RZ, RZ ;  /* 0x000000ffff0c8224 */ /* 0x000fe400078e00ff */
[----:B------:R-:W-:Y:S02]  /*08c0*/  @P0 IMAD.MOV.U32 R12, RZ, RZ, RZ ;  /* 0x000000ffff0c0224 */ /* 0x000fe400078e00ff */
[----:B------:R-:W-:Y:S01]  /*08d0*/  @P0 IMAD.MOV.U32 R13, RZ, RZ, R2 ;  /* 0x000000ffff0d0224 */ /* 0x000fe200078e0002 */
[----:B------:R-:W-:Y:S06]  /*08e0*/  BRA `(.L_x_32) ;  /* 0x0000000000147947 */ /* 0x000fec0003800000 */
.L_x_34:
[----:B------:R-:W-:Y:S01]  /*08f0*/  LOP3.LUT R13, R5, 0x80000, RZ, 0xfc, !PT ;  /* 0x00080000050d7812 */ /* 0x000fe200078efcff */
[----:B------:R-:W-:Y:S01]  /*0900*/  IMAD.MOV.U32 R12, RZ, RZ, R4 ;  /* 0x000000ffff0c7224 */ /* 0x000fe200078e0004 */
[----:B------:R-:W-:Y:S06]  /*0910*/  BRA `(.L_x_32) ;  /* 0x0000000000087947 */ /* 0x000fec0003800000 */
.L_x_33:
[----:B------:R-:W-:Y:S01]  /*0920*/  LOP3.LUT R13, R7, 0x80000, RZ, 0xfc, !PT ;  /* 0x00080000070d7812 */ /* 0x000fe200078efcff */
[----:B------:R-:W-:-:S07]  /*0930*/  IMAD.MOV.U32 R12, RZ, RZ, R6 ;  /* 0x000000ffff0c7224 */ /* 0x000fce00078e0006 */
.L_x_32:
[----:B------:R-:W-:Y:S05]  /*0940*/  BSYNC.RECONVERGENT B1 ;  /* 0x0000000000017941 */ /* 0x000fea0003800200 */
.L_x_30:
[----:B------:R-:W-:Y:S02]  /*0950*/  IMAD.MOV.U32 R2, RZ, RZ, R8 ;  /* 0x000000ffff027224 */ /* 0x000fe400078e0008 */
[----:B------:R-:W-:-:S04]  /*0960*/  IMAD.MOV.U32 R3, RZ, RZ, 0x0 ;  /* 0x00000000ff037424 */ /* 0x000fc800078e00ff */
[----:B------:R-:W-:Y:S05]  /*0970*/  RET.REL.NODEC R2 `(_Z11inplace_fftP6float2iiim) ;  /* 0xfffffff402a07950 */ /* 0x000fea0003c3ffff */
.L_x_35:
        /* <DEDUP_REMOVED lines=16> */
.L_x_38:


//--------------------- .text._Z14bitrev_reorderP6float2S0_im --------------------------
	.section	.text._Z14bitrev_reorderP6float2S0_im,"ax",@progbits
	.align	128
        .global         _Z14bitrev_reorderP6float2S0_im
        .type           _Z14bitrev_reorderP6float2S0_im,@function
        .size           _Z14bitrev_reorderP6float2S0_im,(.L_x_41 - _Z14bitrev_reorderP6float2S0_im)
        .other          _Z14bitrev_reorderP6float2S0_im,@"STO_CUDA_ENTRY STV_DEFAULT"
_Z14bitrev_reorderP6float2S0_im:
.text._Z14bitrev_reorderP6float2S0_im:
[----:B------:R-:W-:Y:S01]  /*0000*/  LDC R1, c[0x0][0x37c] ;  /* 0x0000df00ff017b82 */ /* 0x000fe20000000800 */
[----:B------:R-:W0:Y:S07]  /*0010*/  S2R R7, SR_TID.X ;  /* 0x0000000000077919 */ /* 0x000e2e0000002100 */
[----:B------:R-:W0:Y:S01]  /*0020*/  S2UR UR4, SR_CTAID.X ;  /* 0x00000000000479c3 */ /* 0x000e220000002500 */
[----:B------:R-:W1:Y:S07]  /*0030*/  LDCU.64 UR6, c[0x0][0x358] ;  /* 0x00006b00ff0677ac */ /* 0x000e6e0008000a00 */
[----:B------:R-:W0:Y:S08]  /*0040*/  LDC R0, c[0x0][0x398] ;  /* 0x0000e600ff007b82 */ /* 0x000e300000000800 */
[----:B------:R-:W2:Y:S08]  /*0050*/  LDC.64 R2, c[0x0][0x388] ;  /* 0x0000e200ff027b82 */ /* 0x000eb00000000a00 */
[----:B------:R-:W3:Y:S01]  /*0060*/  LDC.64 R4, c[0x0][0x380] ;  /* 0x0000e000ff047b82 */ /* 0x000ee20000000a00 */
[----:B0-----:R-:W-:Y:S01]  /*0070*/  IMAD R7, R0, UR4, R7 ;  /* 0x0000000400077c24 */ /* 0x001fe2000f8e0207 */
[----:B------:R-:W0:Y:S03]  /*0080*/  LDCU UR4, c[0x0][0x390] ;  /* 0x00007200ff0477ac */ /* 0x000e260008000800 */
[----:B--2---:R-:W-:-:S06]  /*0090*/  IMAD.WIDE R2, R7, 0x8, R2 ;  /* 0x0000000807027825 */ /* 0x004fcc00078e0202 */
[----:B-1----:R-:W2:Y:S01]  /*00a0*/  LDG.E.64.CONSTANT R2, desc[UR6][R2.64] ;  /* 0x0000000602027981 */ /* 0x002ea2000c1e9b00 */
[----:B------:R-:W1:Y:S01]  /*00b0*/  BREV R7, R7 ;  /* 0x0000000700077301 */ /* 0x000e620000000000 */
[----:B0-----:R-:W-:-:S06]  /*00c0*/  UIADD3 UR4, UPT, UPT, -UR4, 0x20, URZ ;  /* 0x0000002004047890 */ /* 0x001fcc000fffe1ff */
[----:B-1----:R-:W-:-:S05]  /*00d0*/  SHF.R.U32.HI R9, RZ, UR4, R7 ;  /* 0x00000004ff097c19 */ /* 0x002fca0008011607 */
[----:B---3--:R-:W-:-:S05]  /*00e0*/  IMAD.WIDE.U32 R4, R9, 0x8, R4 ;  /* 0x0000000809047825 */ /* 0x008fca00078e0004 */
[----:B--2---:R-:W-:Y:S01]  /*00f0*/  STG.E.64 desc[UR6][R4.64], R2 ;  /* 0x0000000204007986 */ /* 0x004fe2000c101b06 */
[----:B------:R-:W-:Y:S05]  /*0100*/  EXIT ;  /* 0x000000000000794d */ /* 0x000fea0003800000 */
.L_x_36:
        /* <DEDUP_REMOVED lines=15> */
.L_x_41:


//--------------------- .nv.shared.reserved.0     --------------------------
	.section	.nv.shared.reserved.0,"aw",@nobits
	.weak		__nv_reservedSMEM_offset_0_alias
	.size		__nv_reservedSMEM_offset_0_alias, 0, 64
	.other		__nv_reservedSMEM_offset_0_alias,@"STO_CUDA_RESERVED_SHARED STV_DEFAULT"
__nv_reservedSMEM_offset_0_alias:
	.zero		0
	.zero		64


//--------------------- .nv.constant0._Z17inplace_fft_outerP6float2iim --------------------------
	.section	.nv.constant0._Z17inplace_fft_outerP6float2iim,"a",@progbits
	.sectionflags	@""
	.align	4
.nv.constant0._Z17inplace_fft_outerP6float2iim:
	.zero		920


//--------------------- .nv.constant0._Z11inplace_fftP6float2iiim --------------------------
	.section	.nv.constant0._Z11inplace_fftP6float2iiim,"a",@progbits
	.sectionflags	@""
	.align	4
.nv.constant0._Z11inplace_fftP6float2iiim:
	.zero		928


//--------------------- .nv.constant0._Z14bitrev_reorderP6float2S0_im --------------------------
	.section	.nv.constant0._Z14bitrev_reorderP6float2S0_im,"a",@progbits
	.sectionflags	@""
	.align	4
.nv.constant0._Z14bitrev_reorderP6float2S0_im:
	.zero		928


//--------------------- SYMBOLS --------------------------

	.type		.nv.reservedSmem.offset0,@object
	.size		.nv.reservedSmem.offset0,0x4
